// auto-generated by cutlass_sweep.epilogue — config: {"arch": "sm_100", "cluster_m": 1, "cluster_n": 1, "dtype": "fp16", "fusion": "bias_relu", "tile_k": 64, "tile_m": 128, "tile_n": 256}
#include "cutlass/cutlass.h"
#include "cutlass/gemm/collective/collective_builder.hpp"
#include "cutlass/gemm/device/gemm_universal_adapter.h"
#include "cutlass/gemm/kernel/gemm_universal.hpp"
#include "cutlass/epilogue/collective/collective_builder.hpp"
#include "cutlass/epilogue/fusion/operations.hpp"
#include "cutlass/epilogue/thread/activation.h"

using Elem = cutlass::half_t;
using Acc  = float;
using TileShape    = cute::Shape<cute::_128, cute::_256, cute::_64>;
using ClusterShape = cute::Shape<cute::_1, cute::_1, cute::_1>;
using FusionOp     = cutlass::epilogue::fusion::LinCombPerRowBiasEltAct<cutlass::epilogue::thread::ReLU, Elem, Acc>;

using CollectiveEpilogue = typename cutlass::epilogue::collective::CollectiveBuilder<
    cutlass::arch::Sm100, cutlass::arch::OpClassTensorOp,
    TileShape, ClusterShape,
    cutlass::epilogue::collective::EpilogueTileAuto,
    Acc, Acc,
    Elem, cutlass::layout::RowMajor, 128 / cutlass::sizeof_bits<Elem>::value,
    Elem, cutlass::layout::RowMajor, 128 / cutlass::sizeof_bits<Elem>::value,
    cutlass::epilogue::collective::EpilogueScheduleAuto,
    FusionOp
  >::CollectiveOp;

using CollectiveMainloop = typename cutlass::gemm::collective::CollectiveBuilder<
    cutlass::arch::Sm100, cutlass::arch::OpClassTensorOp,
    Elem, cutlass::layout::RowMajor, 128 / cutlass::sizeof_bits<Elem>::value,
    Elem, cutlass::layout::ColumnMajor, 128 / cutlass::sizeof_bits<Elem>::value,
    Acc,
    TileShape, ClusterShape,
    cutlass::gemm::collective::StageCountAutoCarveout<
        static_cast<int>(sizeof(typename CollectiveEpilogue::SharedStorage))>,
    cutlass::gemm::collective::KernelScheduleAuto
  >::CollectiveOp;

using GemmKernel = cutlass::gemm::kernel::GemmUniversal<
    cute::Shape<int,int,int,int>, CollectiveMainloop, CollectiveEpilogue>;
using Gemm = cutlass::gemm::device::GemmUniversalAdapter<GemmKernel>;

auto* _anchor = &cutlass::device_kernel<GemmKernel>;


// ===== COMPILED SASS (sm_100a) =====

	.target	sm_100a

	.elftype	@"ET_EXEC"


//--------------------- .note.nv.tkinfo           --------------------------
	.section	.note.nv.tkinfo,"",@"SHT_NOTE"
	.sectionflags	@"SHF_NOTE_NV_TKINFO"
	.tkinfo
        /*0018*/ 	.word	0x00000002
        /*0030*/ 	.string	""
        /*0030*/ 	.string	"ptxas"
        /*0030*/ 	.string	"Cuda compilation tools, release 13.0, V13.0.88"
        /*0030*/ 	.string	"Build cuda_13.0.r13.0/compiler.36424714_0"
        /*0030*/ 	.string	"-arch sm_100a -m 64 "



//--------------------- .note.nv.cuinfo           --------------------------
	.section	.note.nv.cuinfo,"",@"SHT_NOTE"
	.sectionflags	@"SHF_NOTE_NV_CUINFO"
        /*0018*/ 	.short	0x0002
        /*001a*/ 	.short	0x0064
        /*001c*/ 	.short	0x0082
	.zero		2


//--------------------- .nv.info                  --------------------------
	.section	.nv.info,"",@"SHT_CUDA_INFO"
	.align	4


	//----- nvinfo : EIATTR_REGCOUNT
	.align		4
        /*0000*/ 	.byte	0x04, 0x2f
        /*0002*/ 	.short	(.L_19 - .L_18)
	.align		4
.L_18:
        /*0004*/ 	.word	index@(_ZN7cutlass13device_kernelINS_4gemm6kernel13GemmUniversalIN4cute5tupleIJiiiiEEENS1_10collective13CollectiveMmaINS1_35MainloopSm100TmaUmmaWarpSpecializedILi3ELi2ELi2ENS5_IJNS4_1CILi1EEESB_SB_EEEEENS5_IJNSA_ILi128EEENSA_ILi256EEENSA_ILi64EEEEEENS_6half_tENS5_IJlSB_lEEESI_SJ_NS4_8TiledMMAINS4_8MMA_AtomIJNS4_20SM100_MMA_F16BF16_SSISI_SI_fLi128ELi256ELNS4_4UMMA5MajorE0ELSO_0ELNSN_7ScaleInE0ELSP_0EEEEEENS4_6LayoutISC_NS5_IJNSA_ILi0EEEST_ST_EEEEENS5_IJNS4_10UnderscoreESW_SW_EEEEENS4_13SM90_TMA_LOADENS4_14ComposedLayoutINS4_7SwizzleILi3ELi4ELi3EEENS4_18smem_ptr_flag_bitsILi16EEENSS_INS5_IJNSA_ILi8EEESG_EEENS5_IJSG_SB_EEEEEEEvNS4_8identityESZ_S19_vS1A_EENS_8epilogue10collective18CollectiveEpilogueINS1C_23Sm100TmaWarpSpecializedILi4ELi2ELi64ELb1ELb0EEEJSH_NS5_IJNSS_ISE_SB_EENSS_ISG_SB_EEEEESI_SJ_SI_SJ_NS1C_6fusion15FusionCallbacksIS1G_NS1K_23LinCombPerRowBiasEltActINS1C_6thread4ReLuESI_fSI_SI_fLi8ELNS_15FloatRoundStyleE2EEESH_S1J_JEEENS4_5SM1004TMEM4LOAD26SM100_TMEM_LOAD_32dp32b64xESZ_S19_NS4_39AutoVectorizingCopyWithAssumedAlignmentILi128EEENS4_14SM90_TMA_STOREES19_S1X_S1X_EEEvvEEEEvNT_6ParamsE)
        /*0008*/ 	.word	0x000000fa


	//----- nvinfo : EIATTR_FRAME_SIZE
	.align		4
.L_19:
        /*000c*/ 	.byte	0x04, 0x11
        /*000e*/ 	.short	(.L_21 - .L_20)
	.align		4
.L_20:
        /*0010*/ 	.word	index@($__internal_2_$__cuda_sm10x_tcgen05_guardrail_trap_unallocated_columns_being_dealloced)
        /*0014*/ 	.word	0x00000000


	//----- nvinfo : EIATTR_FRAME_SIZE
	.align		4
.L_21:
        /*0018*/ 	.byte	0x04, 0x11
        /*001a*/ 	.short	(.L_23 - .L_22)
	.align		4
.L_22:
        /*001c*/ 	.word	index@($__internal_1_$__cuda_sm10x_tcgen05_guardrail_trap_phase_invalid_during_alloc)
        /*0020*/ 	.word	0x00000000


	//----- nvinfo : EIATTR_FRAME_SIZE
	.align		4
.L_23:
        /*0024*/ 	.byte	0x04, 0x11
        /*0026*/ 	.short	(.L_25 - .L_24)
	.align		4
.L_24:
        /*0028*/ 	.word	index@($__internal_0_$__cuda_sm10x_tcgen05_guardrail_trap_col_being_dealloced_not_returned_by_alloc)
        /*002c*/ 	.word	0x00000000


	//----- nvinfo : EIATTR_FRAME_SIZE
	.align		4
.L_25:
        /*0030*/ 	.byte	0x04, 0x11
        /*0032*/ 	.short	(.L_27 - .L_26)
	.align		4
.L_26:
        /*0034*/ 	.word	index@(_ZN7cutlass13device_kernelINS_4gemm6kernel13GemmUniversalIN4cute5tupleIJiiiiEEENS1_10collective13CollectiveMmaINS1_35MainloopSm100TmaUmmaWarpSpecializedILi3ELi2ELi2ENS5_IJNS4_1CILi1EEESB_SB_EEEEENS5_IJNSA_ILi128EEENSA_ILi256EEENSA_ILi64EEEEEENS_6half_tENS5_IJlSB_lEEESI_SJ_NS4_8TiledMMAINS4_8MMA_AtomIJNS4_20SM100_MMA_F16BF16_SSISI_SI_fLi128ELi256ELNS4_4UMMA5MajorE0ELSO_0ELNSN_7ScaleInE0ELSP_0EEEEEENS4_6LayoutISC_NS5_IJNSA_ILi0EEEST_ST_EEEEENS5_IJNS4_10UnderscoreESW_SW_EEEEENS4_13SM90_TMA_LOADENS4_14ComposedLayoutINS4_7SwizzleILi3ELi4ELi3EEENS4_18smem_ptr_flag_bitsILi16EEENSS_INS5_IJNSA_ILi8EEESG_EEENS5_IJSG_SB_EEEEEEEvNS4_8identityESZ_S19_vS1A_EENS_8epilogue10collective18CollectiveEpilogueINS1C_23Sm100TmaWarpSpecializedILi4ELi2ELi64ELb1ELb0EEEJSH_NS5_IJNSS_ISE_SB_EENSS_ISG_SB_EEEEESI_SJ_SI_SJ_NS1C_6fusion15FusionCallbacksIS1G_NS1K_23LinCombPerRowBiasEltActINS1C_6thread4ReLuESI_fSI_SI_fLi8ELNS_15FloatRoundStyleE2EEESH_S1J_JEEENS4_5SM1004TMEM4LOAD26SM100_TMEM_LOAD_32dp32b64xESZ_S19_NS4_39AutoVectorizingCopyWithAssumedAlignmentILi128EEENS4_14SM90_TMA_STOREES19_S1X_S1X_EEEvvEEEEvNT_6ParamsE)
        /*0038*/ 	.word	0x00000000


	//----- nvinfo : EIATTR_MIN_STACK_SIZE
	.align		4
.L_27:
        /*003c*/ 	.byte	0x04, 0x12
        /*003e*/ 	.short	(.L_29 - .L_28)
	.align		4
.L_28:
        /*0040*/ 	.word	index@(_ZN7cutlass13device_kernelINS_4gemm6kernel13GemmUniversalIN4cute5tupleIJiiiiEEENS1_10collective13CollectiveMmaINS1_35MainloopSm100TmaUmmaWarpSpecializedILi3ELi2ELi2ENS5_IJNS4_1CILi1EEESB_SB_EEEEENS5_IJNSA_ILi128EEENSA_ILi256EEENSA_ILi64EEEEEENS_6half_tENS5_IJlSB_lEEESI_SJ_NS4_8TiledMMAINS4_8MMA_AtomIJNS4_20SM100_MMA_F16BF16_SSISI_SI_fLi128ELi256ELNS4_4UMMA5MajorE0ELSO_0ELNSN_7ScaleInE0ELSP_0EEEEEENS4_6LayoutISC_NS5_IJNSA_ILi0EEEST_ST_EEEEENS5_IJNS4_10UnderscoreESW_SW_EEEEENS4_13SM90_TMA_LOADENS4_14ComposedLayoutINS4_7SwizzleILi3ELi4ELi3EEENS4_18smem_ptr_flag_bitsILi16EEENSS_INS5_IJNSA_ILi8EEESG_EEENS5_IJSG_SB_EEEEEEEvNS4_8identityESZ_S19_vS1A_EENS_8epilogue10collective18CollectiveEpilogueINS1C_23Sm100TmaWarpSpecializedILi4ELi2ELi64ELb1ELb0EEEJSH_NS5_IJNSS_ISE_SB_EENSS_ISG_SB_EEEEESI_SJ_SI_SJ_NS1C_6fusion15FusionCallbacksIS1G_NS1K_23LinCombPerRowBiasEltActINS1C_6thread4ReLuESI_fSI_SI_fLi8ELNS_15FloatRoundStyleE2EEESH_S1J_JEEENS4_5SM1004TMEM4LOAD26SM100_TMEM_LOAD_32dp32b64xESZ_S19_NS4_39AutoVectorizingCopyWithAssumedAlignmentILi128EEENS4_14SM90_TMA_STOREES19_S1X_S1X_EEEvvEEEEvNT_6ParamsE)
        /*0044*/ 	.word	0x00000000
.L_29:


//--------------------- .nv.compat                --------------------------
	.section	.nv.compat,"",@"SHT_CUDA_COMPAT_INFO"
	.align	4
        /*0000*/ 	.byte	0x02, 0x09, 0x01, 0x00, 0x02, 0x02, 0x02, 0x00, 0x02, 0x05, 0x05, 0x00, 0x03, 0x07, 0x01, 0x01
        /*0010*/ 	.byte	0x02, 0x03, 0x01, 0x00, 0x02, 0x06, 0x01, 0x00, 0x04, 0x0b, 0x08, 0x00, 0x09, 0x00, 0x00, 0x00
        /*0020*/ 	.byte	0x00, 0x00, 0x00, 0x00


//--------------------- .nv.info._ZN7cutlass13device_kernelINS_4gemm6kernel13GemmUniversalIN4cute5tupleIJiiiiEEENS1_10collective13CollectiveMmaINS1_35MainloopSm100TmaUmmaWarpSpecializedILi3ELi2ELi2ENS5_IJNS4_1CILi1EEESB_SB_EEEEENS5_IJNSA_ILi128EEENSA_ILi256EEENSA_ILi64EEEEEENS_6half_tENS5_IJlSB_lEEESI_SJ_NS4_8TiledMMAINS4_8MMA_AtomIJNS4_20SM100_MMA_F16BF16_SSISI_SI_fLi128ELi256ELNS4_4UMMA5MajorE0ELSO_0ELNSN_7ScaleInE0ELSP_0EEEEEENS4_6LayoutISC_NS5_IJNSA_ILi0EEEST_ST_EEEEENS5_IJNS4_10UnderscoreESW_SW_EEEEENS4_13SM90_TMA_LOADENS4_14ComposedLayoutINS4_7SwizzleILi3ELi4ELi3EEENS4_18smem_ptr_flag_bitsILi16EEENSS_INS5_IJNSA_ILi8EEESG_EEENS5_IJSG_SB_EEEEEEEvNS4_8identityESZ_S19_vS1A_EENS_8epilogue10collective18CollectiveEpilogueINS1C_23Sm100TmaWarpSpecializedILi4ELi2ELi64ELb1ELb0EEEJSH_NS5_IJNSS_ISE_SB_EENSS_ISG_SB_EEEEESI_SJ_SI_SJ_NS1C_6fusion15FusionCallbacksIS1G_NS1K_23LinCombPerRowBiasEltActINS1C_6thread4ReLuESI_fSI_SI_fLi8ELNS_15FloatRoundStyleE2EEESH_S1J_JEEENS4_5SM1004TMEM4LOAD26SM100_TMEM_LOAD_32dp32b64xESZ_S19_NS4_39AutoVectorizingCopyWithAssumedAlignmentILi128EEENS4_14SM90_TMA_STOREES19_S1X_S1X_EEEvvEEEEvNT_6ParamsE --------------------------
	.section	.nv.info._ZN7cutlass13device_kernelINS_4gemm6kernel13GemmUniversalIN4cute5tupleIJiiiiEEENS1_10collective13CollectiveMmaINS1_35MainloopSm100TmaUmmaWarpSpecializedILi3ELi2ELi2ENS5_IJNS4_1CILi1EEESB_SB_EEEEENS5_IJNSA_ILi128EEENSA_ILi256EEENSA_ILi64EEEEEENS_6half_tENS5_IJlSB_lEEESI_SJ_NS4_8TiledMMAINS4_8MMA_AtomIJNS4_20SM100_MMA_F16BF16_SSISI_SI_fLi128ELi256ELNS4_4UMMA5MajorE0ELSO_0ELNSN_7ScaleInE0ELSP_0EEEEEENS4_6LayoutISC_NS5_IJNSA_ILi0EEEST_ST_EEEEENS5_IJNS4_10UnderscoreESW_SW_EEEEENS4_13SM90_TMA_LOADENS4_14ComposedLayoutINS4_7SwizzleILi3ELi4ELi3EEENS4_18smem_ptr_flag_bitsILi16EEENSS_INS5_IJNSA_ILi8EEESG_EEENS5_IJSG_SB_EEEEEEEvNS4_8identityESZ_S19_vS1A_EENS_8epilogue10collective18CollectiveEpilogueINS1C_23Sm100TmaWarpSpecializedILi4ELi2ELi64ELb1ELb0EEEJSH_NS5_IJNSS_ISE_SB_EENSS_ISG_SB_EEEEESI_SJ_SI_SJ_NS1C_6fusion15FusionCallbacksIS1G_NS1K_23LinCombPerRowBiasEltActINS1C_6thread4ReLuESI_fSI_SI_fLi8ELNS_15FloatRoundStyleE2EEESH_S1J_JEEENS4_5SM1004TMEM4LOAD26SM100_TMEM_LOAD_32dp32b64xESZ_S19_NS4_39AutoVectorizingCopyWithAssumedAlignmentILi128EEENS4_14SM90_TMA_STOREES19_S1X_S1X_EEEvvEEEEvNT_6ParamsE,"",@"SHT_CUDA_INFO"
	.sectionflags	@""
	.align	4


	//----- nvinfo : EIATTR_CUDA_API_VERSION
	.align		4
        /*0000*/ 	.byte	0x04, 0x37
        /*0002*/ 	.short	(.L_31 - .L_30)
.L_30:
        /*0004*/ 	.word	0x00000082


	//----- nvinfo : EIATTR_KPARAM_INFO
	.align		4
.L_31:
        /*0008*/ 	.byte	0x04, 0x17
        /*000a*/ 	.short	(.L_33 - .L_32)
.L_32:
        /*000c*/ 	.word	0x00000000
        /*0010*/ 	.short	0x0000
        /*0012*/ 	.short	0x0000
        /*0014*/ 	.byte	0x00, 0xf0, 0x01, 0x20


	//----- nvinfo : EIATTR_AT_ENTRY_FRAGMENTS
	.align		4
.L_33:
        /*0018*/ 	.byte	0x04, 0x4f
        /*001a*/ 	.short	(.L_35 - .L_34)


	//   ....[0]....
.L_34:
        /*001c*/ 	.word	0x00000006


	//----- nvinfo : EIATTR_RESERVED_SMEM_USED
	.align		4
.L_35:
        /*0020*/ 	.byte	0x01, 0x41
	.zero		2


	//----- nvinfo : EIATTR_SPARSE_MMA_MASK
	.align		4
        /*0024*/ 	.byte	0x03, 0x50
        /*0026*/ 	.short	0x0000


	//----- nvinfo : EIATTR_TCGEN05_1CTA_USED
	.align		4
        /*0028*/ 	.byte	0x01, 0x51
	.zero		2


	//----- nvinfo : EIATTR_MAXREG_COUNT
	.align		4
        /*002c*/ 	.byte	0x03, 0x1b
        /*002e*/ 	.short	0x00ff


	//----- nvinfo : EIATTR_NUM_BARRIERS
	.align		4
        /*0030*/ 	.byte	0x02, 0x4c
        /*0032*/ 	.byte	0x07
	.zero		1


	//----- nvinfo : EIATTR_EXTERNS
	.align		4
        /*0034*/ 	.byte	0x04, 0x0f
        /*0036*/ 	.short	(.L_37 - .L_36)


	//   ....[0]....
	.align		4
.L_36:
        /*0038*/ 	.word	index@(__assertfail)


	//----- nvinfo : EIATTR_MERCURY_ISA_VERSION
	.align		4
.L_37:
        /*003c*/ 	.byte	0x03, 0x5f
        /*003e*/ 	.short	0x0101


	//----- nvinfo : EIATTR_INT_WARP_WIDE_INSTR_OFFSETS
	.align		4
        /*0040*/ 	.byte	0x04, 0x31
        /*0042*/ 	.short	(.L_39 - .L_38)


	//   ....[0]....
.L_38:
        /*0044*/ 	.word	0x00001d50


	//   ....[1]....
        /*0048*/ 	.word	0x000035f0


	//   ....[2]....
        /*004c*/ 	.word	0x00003610


	//   ....[3]....
        /*0050*/ 	.word	0x00003640


	//   ....[4]....
        /*0054*/ 	.word	0x00003f80


	//   ....[5]....
        /*0058*/ 	.word	0x00003ff0


	//   ....[6]....
        /*005c*/ 	.word	0x000040e0


	//   ....[7]....
        /*0060*/ 	.word	0x00004160


	//   ....[8]....
        /*0064*/ 	.word	0x00004270


	//   ....[9]....
        /*0068*/ 	.word	0x00004300


	//   ....[10]....
        /*006c*/ 	.word	0x000044e0


	//   ....[11]....
        /*0070*/ 	.word	0x00004640


	//----- nvinfo : EIATTR_COOP_GROUP_MASK_REGIDS
	.align		4
.L_39:
        /*0074*/ 	.byte	0x04, 0x29
        /*0076*/ 	.short	(.L_41 - .L_40)


	//   ....[0]....
.L_40:
        /*0078*/ 	.word	0xffffffff


	//   ....[1]....
        /*007c*/ 	.word	0xffffffff


	//   ....[2]....
        /*0080*/ 	.word	0xffffffff


	//   ....[3]....
        /*0084*/ 	.word	0xffffffff


	//   ....[4]....
        /*0088*/ 	.word	0xffffffff


	//   ....[5]....
        /*008c*/ 	.word	0xffffffff


	//   ....[6]....
        /*0090*/ 	.word	0xffffffff


	//   ....[7]....
        /*0094*/ 	.word	0xffffffff


	//   ....[8]....
        /*0098*/ 	.word	0xffffffff


	//   ....[9]....
        /*009c*/ 	.word	0xffffffff


	//   ....[10]....
        /*00a0*/ 	.word	0xffffffff


	//   ....[11]....
        /*00a4*/ 	.word	0xffffffff


	//   ....[12]....
        /*00a8*/ 	.word	0xffffffff


	//----- nvinfo : EIATTR_COOP_GROUP_INSTR_OFFSETS
	.align		4
.L_41:
        /*00ac*/ 	.byte	0x04, 0x28
        /*00ae*/ 	.short	(.L_43 - .L_42)


	//   ....[0]....
.L_42:
        /*00b0*/ 	.word	0x00000090


	//   ....[1]....
        /*00b4*/ 	.word	0x000004a0


	//   ....[2]....
        /*00b8*/ 	.word	0x000005f0


	//   ....[3]....
        /*00bc*/ 	.word	0x00000790


	//   ....[4]....
        /*00c0*/ 	.word	0x00000890


	//   ....[5]....
        /*00c4*/ 	.word	0x00000a00


	//   ....[6]....
        /*00c8*/ 	.word	0x00000b60


	//   ....[7]....
        /*00cc*/ 	.word	0x00001c30


	//   ....[8]....
        /*00d0*/ 	.word	0x00002980


	//   ....[9]....
        /*00d4*/ 	.word	0x00002b90


	//   ....[10]....
        /*00d8*/ 	.word	0x00002bc0


	//   ....[11]....
        /*00dc*/ 	.word	0x000034d0


	//   ....[12]....
        /*00e0*/ 	.word	0x00003700


	//----- nvinfo : EIATTR_VRC_CTA_INIT_COUNT
	.align		4
.L_43:
        /*00e4*/ 	.byte	0x02, 0x4a
        /*00e6*/ 	.byte	0x80
	.zero		1


	//----- nvinfo : EIATTR_SYSCALL_OFFSETS
	.align		4
        /*00e8*/ 	.byte	0x04, 0x46
        /*00ea*/ 	.short	(.L_45 - .L_44)


	//   ....[0]....
.L_44:
        /*00ec*/ 	.word	0x00005150


	//   ....[1]....
        /*00f0*/ 	.word	0x00005240


	//   ....[2]....
        /*00f4*/ 	.word	0x00005d50


	//   ....[3]....
        /*00f8*/ 	.word	0x00007210


	//   ....[4]....
        /*00fc*/ 	.word	0x00008630


	//   ....[5]....
        /*0100*/ 	.word	0x00009a40


	//----- nvinfo : EIATTR_MBARRIER_INSTR_OFFSETS
	.align		4
.L_45:
        /*0104*/ 	.byte	0x04, 0x39
        /*0106*/ 	.short	(.L_47 - .L_46)


	//   ....[0]....
.L_46:
        /*0108*/ 	.word	0x00000580
        /*010c*/ 	.word	0x000000ff
        /*0110*/ 	.word	0x00000000
        /*0114*/ 	.short	0x0100
        /*0116*/ 	.byte	0x05
	.zero		1


	//   ....[1]....
        /*0118*/ 	.word	0x00000590
        /*011c*/ 	.word	0x000000ff
        /*0120*/ 	.word	0x00000018
        /*0124*/ 	.short	0x0100
        /*0126*/ 	.byte	0x05
	.zero		1


	//   ....[2]....
        /*0128*/ 	.word	0x000005a0
        /*012c*/ 	.word	0x000000ff
        /*0130*/ 	.word	0x00000008
        /*0134*/ 	.short	0x0100
        /*0136*/ 	.byte	0x05
	.zero		1


	//   ....[3]....
        /*0138*/ 	.word	0x000005b0
        /*013c*/ 	.word	0x000000ff
        /*0140*/ 	.word	0x00000020
        /*0144*/ 	.short	0x0100
        /*0146*/ 	.byte	0x05
	.zero		1


	//   ....[4]....
        /*0148*/ 	.word	0x000005c0
        /*014c*/ 	.word	0x000000ff
        /*0150*/ 	.word	0x00000010
        /*0154*/ 	.short	0x0100
        /*0156*/ 	.byte	0x05
	.zero		1


	//   ....[5]....
        /*0158*/ 	.word	0x000005d0
        /*015c*/ 	.word	0x000000ff
        /*0160*/ 	.word	0x00000028
        /*0164*/ 	.short	0x0100
        /*0166*/ 	.byte	0x05
	.zero		1


	//   ....[6]....
        /*0168*/ 	.word	0x00000700
        /*016c*/ 	.word	0x000000ff
        /*0170*/ 	.word	0x00000030
        /*0174*/ 	.short	0x0100
        /*0176*/ 	.byte	0x07
	.zero		1


	//   ....[7]....
        /*0178*/ 	.word	0x00000710
        /*017c*/ 	.word	0x000000ff
        /*0180*/ 	.word	0x00000050
        /*0184*/ 	.short	0x0100
        /*0186*/ 	.byte	0x07
	.zero		1


	//   ....[8]....
        /*0188*/ 	.word	0x00000720
        /*018c*/ 	.word	0x000000ff
        /*0190*/ 	.word	0x00000038
        /*0194*/ 	.short	0x0100
        /*0196*/ 	.byte	0x07
	.zero		1


	//   ....[9]....
        /*0198*/ 	.word	0x00000730
        /*019c*/ 	.word	0x000000ff
        /*01a0*/ 	.word	0x00000058
        /*01a4*/ 	.short	0x0100
        /*01a6*/ 	.byte	0x07
	.zero		1


	//   ....[10]....
        /*01a8*/ 	.word	0x00000740
        /*01ac*/ 	.word	0x000000ff
        /*01b0*/ 	.word	0x00000040
        /*01b4*/ 	.short	0x0100
        /*01b6*/ 	.byte	0x07
	.zero		1


	//   ....[11]....
        /*01b8*/ 	.word	0x00000750
        /*01bc*/ 	.word	0x000000ff
        /*01c0*/ 	.word	0x00000060
        /*01c4*/ 	.short	0x0100
        /*01c6*/ 	.byte	0x07
	.zero		1


	//   ....[12]....
        /*01c8*/ 	.word	0x00000760
        /*01cc*/ 	.word	0x000000ff
        /*01d0*/ 	.word	0x00000048
        /*01d4*/ 	.short	0x0100
        /*01d6*/ 	.byte	0x07
	.zero		1


	//   ....[13]....
        /*01d8*/ 	.word	0x00000770
        /*01dc*/ 	.word	0x000000ff
        /*01e0*/ 	.word	0x00000068
        /*01e4*/ 	.short	0x0100
        /*01e6*/ 	.byte	0x07
	.zero		1


	//   ....[14]....
        /*01e8*/ 	.word	0x00000860
        /*01ec*/ 	.word	0x000000ff
        /*01f0*/ 	.word	0x00000070
        /*01f4*/ 	.short	0x0100
        /*01f6*/ 	.byte	0x05
	.zero		1


	//   ....[15]....
        /*01f8*/ 	.word	0x00000870
        /*01fc*/ 	.word	0x000000ff
        /*0200*/ 	.word	0x00000078
        /*0204*/ 	.short	0x0100
        /*0206*/ 	.byte	0x05
	.zero		1


	//   ....[16]....
        /*0208*/ 	.word	0x000009b0
        /*020c*/ 	.word	0x000000ff
        /*0210*/ 	.word	0x00000080
        /*0214*/ 	.short	0x0100
        /*0216*/ 	.byte	0x05
	.zero		1


	//   ....[17]....
        /*0218*/ 	.word	0x000009c0
        /*021c*/ 	.word	0x000000ff
        /*0220*/ 	.word	0x00000090
        /*0224*/ 	.short	0x0100
        /*0226*/ 	.byte	0x05
	.zero		1


	//   ....[18]....
        /*0228*/ 	.word	0x000009d0
        /*022c*/ 	.word	0x000000ff
        /*0230*/ 	.word	0x00000088
        /*0234*/ 	.short	0x0100
        /*0236*/ 	.byte	0x05
	.zero		1


	//   ....[19]....
        /*0238*/ 	.word	0x000009e0
        /*023c*/ 	.word	0x000000ff
        /*0240*/ 	.word	0x00000098
        /*0244*/ 	.short	0x0100
        /*0246*/ 	.byte	0x05
	.zero		1


	//   ....[20]....
        /*0248*/ 	.word	0x00000b10
        /*024c*/ 	.word	0x000000ff
        /*0250*/ 	.word	0x000000a0
        /*0254*/ 	.short	0x0100
        /*0256*/ 	.byte	0x07
	.zero		1


	//   ....[21]....
        /*0258*/ 	.word	0x00000b20
        /*025c*/ 	.word	0x000000ff
        /*0260*/ 	.word	0x000000b0
        /*0264*/ 	.short	0x0100
        /*0266*/ 	.byte	0x07
	.zero		1


	//   ....[22]....
        /*0268*/ 	.word	0x00000b30
        /*026c*/ 	.word	0x000000ff
        /*0270*/ 	.word	0x000000a8
        /*0274*/ 	.short	0x0100
        /*0276*/ 	.byte	0x07
	.zero		1


	//   ....[23]....
        /*0278*/ 	.word	0x00000b40
        /*027c*/ 	.word	0x000000ff
        /*0280*/ 	.word	0x000000b8
        /*0284*/ 	.short	0x0100
        /*0286*/ 	.byte	0x07
	.zero		1


	//   ....[24]....
        /*0288*/ 	.word	0x00000c30
        /*028c*/ 	.word	0x000000ff
        /*0290*/ 	.word	0x000000c0
        /*0294*/ 	.short	0x0100
        /*0296*/ 	.byte	0x05
	.zero		1


	//   ....[25]....
        /*0298*/ 	.word	0x00000c40
        /*029c*/ 	.word	0x000000ff
        /*02a0*/ 	.word	0x000000d0
        /*02a4*/ 	.short	0x0100
        /*02a6*/ 	.byte	0x05
	.zero		1


	//   ....[26]....
        /*02a8*/ 	.word	0x00000c50
        /*02ac*/ 	.word	0x000000ff
        /*02b0*/ 	.word	0x000000c8
        /*02b4*/ 	.short	0x0100
        /*02b6*/ 	.byte	0x05
	.zero		1


	//   ....[27]....
        /*02b8*/ 	.word	0x00000c60
        /*02bc*/ 	.word	0x000000ff
        /*02c0*/ 	.word	0x000000d8
        /*02c4*/ 	.short	0x0100
        /*02c6*/ 	.byte	0x05
	.zero		1


	//   ....[28]....
        /*02c8*/ 	.word	0x00001520
        /*02cc*/ 	.word	0x00000003
        /*02d0*/ 	.word	0x000000d0
        /*02d4*/ 	.short	0x010a
        /*02d6*/ 	.byte	0xff
	.zero		1


	//   ....[29]....
        /*02d8*/ 	.word	0x00001550
        /*02dc*/ 	.word	0x00000003
        /*02e0*/ 	.word	0x000000c0
        /*02e4*/ 	.short	0x0101
        /*02e6*/ 	.byte	0xff
	.zero		1


	//   ....[30]....
        /*02e8*/ 	.word	0x00001620
        /*02ec*/ 	.word	0x000000ff
        /*02f0*/ 	.word	0x00000018
        /*02f4*/ 	.short	0x010a
        /*02f6*/ 	.byte	0x08
	.zero		1


	//   ....[31]....
        /*02f8*/ 	.word	0x000016c0
        /*02fc*/ 	.word	0x000000ff
        /*0300*/ 	.word	0x00000018
        /*0304*/ 	.short	0x010a
        /*0306*/ 	.byte	0x29
	.zero		1


	//   ....[32]....
        /*0308*/ 	.word	0x00001810
        /*030c*/ 	.word	0x000000ff
        /*0310*/ 	.word	0x00000018
        /*0314*/ 	.short	0x010a
        /*0316*/ 	.byte	0x08
	.zero		1


	//   ....[33]....
        /*0318*/ 	.word	0x00001940
        /*031c*/ 	.word	0x000000ff
        /*0320*/ 	.word	0x00000078
        /*0324*/ 	.short	0x0101
        /*0326*/ 	.byte	0x04
	.zero		1


	//   ....[34]....
        /*0328*/ 	.word	0x00001950
        /*032c*/ 	.word	0x000000ff
        /*0330*/ 	.word	0x00000018
        /*0334*/ 	.short	0x010a
        /*0336*/ 	.byte	0x08
	.zero		1


	//   ....[35]....
        /*0338*/ 	.word	0x000019d0
        /*033c*/ 	.word	0x000000ff
        /*0340*/ 	.word	0x00000018
        /*0344*/ 	.short	0x010a
        /*0346*/ 	.byte	0x11
	.zero		1


	//   ....[36]....
        /*0348*/ 	.word	0x00001b20
        /*034c*/ 	.word	0x000000ff
        /*0350*/ 	.word	0x00000018
        /*0354*/ 	.short	0x010a
        /*0356*/ 	.byte	0x08
	.zero		1


	//   ....[37]....
        /*0358*/ 	.word	0x00001c60
        /*035c*/ 	.word	0x00000002
        /*0360*/ 	.word	0x00000080
        /*0364*/ 	.short	0x010a
        /*0366*/ 	.byte	0xff
	.zero		1


	//   ....[38]....
        /*0368*/ 	.word	0x00001d20
        /*036c*/ 	.word	0x00000002
        /*0370*/ 	.word	0x00000000
        /*0374*/ 	.short	0x0101
        /*0376*/ 	.byte	0xff
	.zero		1


	//   ....[39]....
        /*0378*/ 	.word	0x00002280
        /*037c*/ 	.word	0x000000ff
        /*0380*/ 	.word	0x00000000
        /*0384*/ 	.short	0x010a
        /*0386*/ 	.byte	0x05
	.zero		1


	//   ....[40]....
        /*0388*/ 	.word	0x00002310
        /*038c*/ 	.word	0x000000ff
        /*0390*/ 	.word	0x00000000
        /*0394*/ 	.short	0x010a
        /*0396*/ 	.byte	0x05
	.zero		1


	//   ....[41]....
        /*0398*/ 	.word	0x000023b0
        /*039c*/ 	.word	0x00000000
        /*03a0*/ 	.word	0x00000000
        /*03a4*/ 	.short	0x010a
        /*03a6*/ 	.byte	0xff
	.zero		1


	//   ....[42]....
        /*03a8*/ 	.word	0x000024d0
        /*03ac*/ 	.word	0x00000000
        /*03b0*/ 	.word	0x000000c0
        /*03b4*/ 	.short	0x010a
        /*03b6*/ 	.byte	0xff
	.zero		1


	//   ....[43]....
        /*03b8*/ 	.word	0x00002530
        /*03bc*/ 	.word	0x00000004
        /*03c0*/ 	.word	0x00000000
        /*03c4*/ 	.short	0x0101
        /*03c6*/ 	.byte	0xff
	.zero		1


	//   ....[44]....
        /*03c8*/ 	.word	0x00002550
        /*03cc*/ 	.word	0x000000ff
        /*03d0*/ 	.word	0x00000090
        /*03d4*/ 	.short	0x010a
        /*03d6*/ 	.byte	0x05
	.zero		1


	//   ....[45]....
        /*03d8*/ 	.word	0x00002670
        /*03dc*/ 	.word	0x00000000
        /*03e0*/ 	.word	0x00000080
        /*03e4*/ 	.short	0x010a
        /*03e6*/ 	.byte	0xff
	.zero		1


	//   ....[46]....
        /*03e8*/ 	.word	0x00002780
        /*03ec*/ 	.word	0x00000000
        /*03f0*/ 	.word	0x00000000
        /*03f4*/ 	.short	0x0101
        /*03f6*/ 	.byte	0xff
	.zero		1


	//   ....[47]....
        /*03f8*/ 	.word	0x00002810
        /*03fc*/ 	.word	0x000000ff
        /*0400*/ 	.word	0x00000090
        /*0404*/ 	.short	0x0106
        /*0406*/ 	.byte	0x05
	.zero		1


	//   ....[48]....
        /*0408*/ 	.word	0x00002830
        /*040c*/ 	.word	0x000000ff
        /*0410*/ 	.word	0x00000090
        /*0414*/ 	.short	0x010a
        /*0416*/ 	.byte	0x05
	.zero		1


	//   ....[49]....
        /*0418*/ 	.word	0x000028c0
        /*041c*/ 	.word	0x000000ff
        /*0420*/ 	.word	0x00000090
        /*0424*/ 	.short	0x0106
        /*0426*/ 	.byte	0x04
	.zero		1


	//   ....[50]....
        /*0428*/ 	.word	0x00002900
        /*042c*/ 	.word	0x00000000
        /*0430*/ 	.word	0x00000090
        /*0434*/ 	.short	0x010a
        /*0436*/ 	.byte	0xff
	.zero		1


	//   ....[51]....
        /*0438*/ 	.word	0x00002e40
        /*043c*/ 	.word	0x00000000
        /*0440*/ 	.word	0x00000080
        /*0444*/ 	.short	0x010a
        /*0446*/ 	.byte	0xff
	.zero		1


	//   ....[52]....
        /*0448*/ 	.word	0x00002f50
        /*044c*/ 	.word	0x00000003
        /*0450*/ 	.word	0x00000000
        /*0454*/ 	.short	0x0101
        /*0456*/ 	.byte	0xff
	.zero		1


	//   ....[53]....
        /*0458*/ 	.word	0x00002f60
        /*045c*/ 	.word	0x000000ff
        /*0460*/ 	.word	0x00000000
        /*0464*/ 	.short	0x010a
        /*0466*/ 	.byte	0x06
	.zero		1


	//   ....[54]....
        /*0468*/ 	.word	0x00002f80
        /*046c*/ 	.word	0x000000ff
        /*0470*/ 	.word	0x000000b0
        /*0474*/ 	.short	0x010a
        /*0476*/ 	.byte	0x07
	.zero		1


	//   ....[55]....
        /*0478*/ 	.word	0x00003050
        /*047c*/ 	.word	0x000000ff
        /*0480*/ 	.word	0x00000000
        /*0484*/ 	.short	0x010a
        /*0486*/ 	.byte	0x06
	.zero		1


	//   ....[56]....
        /*0488*/ 	.word	0x00003180
        /*048c*/ 	.word	0x000000ff
        /*0490*/ 	.word	0x00000000
        /*0494*/ 	.short	0x010a
        /*0496*/ 	.byte	0x1a
	.zero		1


	//   ....[57]....
        /*0498*/ 	.word	0x00003420
        /*049c*/ 	.word	0x000000ff
        /*04a0*/ 	.word	0x00000000
        /*04a4*/ 	.short	0x010a
        /*04a6*/ 	.byte	0x06
	.zero		1


	//   ....[58]....
        /*04a8*/ 	.word	0x000034b0
        /*04ac*/ 	.word	0x000000ff
        /*04b0*/ 	.word	0x00000000
        /*04b4*/ 	.short	0x010a
        /*04b6*/ 	.byte	0x07
	.zero		1


	//   ....[59]....
        /*04b8*/ 	.word	0x00003930
        /*04bc*/ 	.word	0x00000000
        /*04c0*/ 	.word	0x00000080
        /*04c4*/ 	.short	0x010a
        /*04c6*/ 	.byte	0xff
	.zero		1


	//   ....[60]....
        /*04c8*/ 	.word	0x000039f0
        /*04cc*/ 	.word	0x00000000
        /*04d0*/ 	.word	0x00000000
        /*04d4*/ 	.short	0x0101
        /*04d6*/ 	.byte	0xff
	.zero		1


	//   ....[61]....
        /*04d8*/ 	.word	0x00003d10
        /*04dc*/ 	.word	0x000000ff
        /*04e0*/ 	.word	0x00000078
        /*04e4*/ 	.short	0x010a
        /*04e6*/ 	.byte	0x06
	.zero		1


	//   ....[62]....
        /*04e8*/ 	.word	0x00003f00
        /*04ec*/ 	.word	0x000000ff
        /*04f0*/ 	.word	0x00000050
        /*04f4*/ 	.short	0x010a
        /*04f6*/ 	.byte	0x06
	.zero		1


	//   ....[63]....
        /*04f8*/ 	.word	0x00004080
        /*04fc*/ 	.word	0x000000ff
        /*0500*/ 	.word	0x00000030
        /*0504*/ 	.short	0x010b
        /*0506*/ 	.byte	0x06
	.zero		1


	//   ....[64]....
        /*0508*/ 	.word	0x00004090
        /*050c*/ 	.word	0x000000ff
        /*0510*/ 	.word	0x00000000
        /*0514*/ 	.short	0x0101
        /*0516*/ 	.byte	0x08
	.zero		1


	//   ....[65]....
        /*0518*/ 	.word	0x000040b0
        /*051c*/ 	.word	0x000000ff
        /*0520*/ 	.word	0x00000058
        /*0524*/ 	.short	0x010a
        /*0526*/ 	.byte	0x06
	.zero		1


	//   ....[66]....
        /*0528*/ 	.word	0x00004210
        /*052c*/ 	.word	0x000000ff
        /*0530*/ 	.word	0x00000038
        /*0534*/ 	.short	0x010b
        /*0536*/ 	.byte	0x06
	.zero		1


	//   ....[67]....
        /*0538*/ 	.word	0x00004220
        /*053c*/ 	.word	0x000000ff
        /*0540*/ 	.word	0x00000000
        /*0544*/ 	.short	0x0101
        /*0546*/ 	.byte	0x08
	.zero		1


	//   ....[68]....
        /*0548*/ 	.word	0x00004230
        /*054c*/ 	.word	0x000000ff
        /*0550*/ 	.word	0x00000060
        /*0554*/ 	.short	0x010a
        /*0556*/ 	.byte	0x06
	.zero		1


	//   ....[69]....
        /*0558*/ 	.word	0x000043d0
        /*055c*/ 	.word	0x000000ff
        /*0560*/ 	.word	0x00000040
        /*0564*/ 	.short	0x010b
        /*0566*/ 	.byte	0x06
	.zero		1


	//   ....[70]....
        /*0568*/ 	.word	0x00004440
        /*056c*/ 	.word	0x000000ff
        /*0570*/ 	.word	0x00000000
        /*0574*/ 	.short	0x0101
        /*0576*/ 	.byte	0x08
	.zero		1


	//   ....[71]....
        /*0578*/ 	.word	0x00004470
        /*057c*/ 	.word	0x000000ff
        /*0580*/ 	.word	0x00000068
        /*0584*/ 	.short	0x010a
        /*0586*/ 	.byte	0x06
	.zero		1


	//   ....[72]....
        /*0588*/ 	.word	0x00004680
        /*058c*/ 	.word	0x000000ff
        /*0590*/ 	.word	0x00000048
        /*0594*/ 	.short	0x010b
        /*0596*/ 	.byte	0x06
	.zero		1


	//   ....[73]....
        /*0598*/ 	.word	0x000046a0
        /*059c*/ 	.word	0x000000ff
        /*05a0*/ 	.word	0x00000000
        /*05a4*/ 	.short	0x0101
        /*05a6*/ 	.byte	0x07
	.zero		1


	//   ....[74]....
        /*05a8*/ 	.word	0x000046d0
        /*05ac*/ 	.word	0x000000ff
        /*05b0*/ 	.word	0x00000050
        /*05b4*/ 	.short	0x010a
        /*05b6*/ 	.byte	0x06
	.zero		1


	//   ....[75]....
        /*05b8*/ 	.word	0x000046f0
        /*05bc*/ 	.word	0x000000ff
        /*05c0*/ 	.word	0x00000058
        /*05c4*/ 	.short	0x010a
        /*05c6*/ 	.byte	0x06
	.zero		1


	//   ....[76]....
        /*05c8*/ 	.word	0x00004710
        /*05cc*/ 	.word	0x000000ff
        /*05d0*/ 	.word	0x00000060
        /*05d4*/ 	.short	0x010a
        /*05d6*/ 	.byte	0x06
	.zero		1


	//   ....[77]....
        /*05d8*/ 	.word	0x00004750
        /*05dc*/ 	.word	0x00000000
        /*05e0*/ 	.word	0x00000068
        /*05e4*/ 	.short	0x010a
        /*05e6*/ 	.byte	0xff
	.zero		1


	//   ....[78]....
        /*05e8*/ 	.word	0x00004b10
        /*05ec*/ 	.word	0x00000000
        /*05f0*/ 	.word	0x00000080
        /*05f4*/ 	.short	0x010a
        /*05f6*/ 	.byte	0xff
	.zero		1


	//   ....[79]....
        /*05f8*/ 	.word	0x00004c20
        /*05fc*/ 	.word	0x00000000
        /*0600*/ 	.word	0x00000000
        /*0604*/ 	.short	0x0101
        /*0606*/ 	.byte	0xff
	.zero		1


	//   ....[80]....
        /*0608*/ 	.word	0x000057a0
        /*060c*/ 	.word	0x000000ff
        /*0610*/ 	.word	0x00000030
        /*0614*/ 	.short	0x010a
        /*0616*/ 	.byte	0x29
	.zero		1


	//   ....[81]....
        /*0618*/ 	.word	0x000058a0
        /*061c*/ 	.word	0x00000093
        /*0620*/ 	.word	0x000000a0
        /*0624*/ 	.short	0x010a
        /*0626*/ 	.byte	0xff
	.zero		1


	//   ....[82]....
        /*0628*/ 	.word	0x00005a60
        /*062c*/ 	.word	0x000000ff
        /*0630*/ 	.word	0x00000030
        /*0634*/ 	.short	0x010a
        /*0636*/ 	.byte	0x29
	.zero		1


	//   ....[83]....
        /*0638*/ 	.word	0x00005c30
        /*063c*/ 	.word	0x00000093
        /*0640*/ 	.word	0x000000a0
        /*0644*/ 	.short	0x010a
        /*0646*/ 	.byte	0xff
	.zero		1


	//   ....[84]....
        /*0648*/ 	.word	0x00006eb0
        /*064c*/ 	.word	0x00000000
        /*0650*/ 	.word	0x00000000
        /*0654*/ 	.short	0x0101
        /*0656*/ 	.byte	0xff
	.zero		1


	//   ....[85]....
        /*0658*/ 	.word	0x00006ec0
        /*065c*/ 	.word	0x00000003
        /*0660*/ 	.word	0x00000030
        /*0664*/ 	.short	0x010a
        /*0666*/ 	.byte	0xff
	.zero		1


	//   ....[86]....
        /*0668*/ 	.word	0x00006fa0
        /*066c*/ 	.word	0x00000003
        /*0670*/ 	.word	0x00000030
        /*0674*/ 	.short	0x010a
        /*0676*/ 	.byte	0xff
	.zero		1


	//   ....[87]....
        /*0678*/ 	.word	0x000082d0
        /*067c*/ 	.word	0x000000e8
        /*0680*/ 	.word	0x00000000
        /*0684*/ 	.short	0x0101
        /*0686*/ 	.byte	0xff
	.zero		1


	//   ....[88]....
        /*0688*/ 	.word	0x000082f0
        /*068c*/ 	.word	0x00000000
        /*0690*/ 	.word	0x00000030
        /*0694*/ 	.short	0x010a
        /*0696*/ 	.byte	0xff
	.zero		1


	//   ....[89]....
        /*0698*/ 	.word	0x000083c0
        /*069c*/ 	.word	0x00000000
        /*06a0*/ 	.word	0x00000030
        /*06a4*/ 	.short	0x010a
        /*06a6*/ 	.byte	0xff
	.zero		1


	//   ....[90]....
        /*06a8*/ 	.word	0x000096f0
        /*06ac*/ 	.word	0x00000048
        /*06b0*/ 	.word	0x00000000
        /*06b4*/ 	.short	0x0101
        /*06b6*/ 	.byte	0xff
	.zero		1


	//   ....[91]....
        /*06b8*/ 	.word	0x00009710
        /*06bc*/ 	.word	0x00000003
        /*06c0*/ 	.word	0x00000030
        /*06c4*/ 	.short	0x010a
        /*06c6*/ 	.byte	0xff
	.zero		1


	//   ....[92]....
        /*06c8*/ 	.word	0x000097e0
        /*06cc*/ 	.word	0x00000003
        /*06d0*/ 	.word	0x00000030
        /*06d4*/ 	.short	0x010a
        /*06d6*/ 	.byte	0xff
	.zero		1


	//   ....[93]....
        /*06d8*/ 	.word	0x00009ba0
        /*06dc*/ 	.word	0x000000ff
        /*06e0*/ 	.word	0x00000000
        /*06e4*/ 	.short	0x0101
        /*06e6*/ 	.byte	0x05
	.zero		1


	//   ....[94]....
        /*06e8*/ 	.word	0x0000ab60
        /*06ec*/ 	.word	0x00000000
        /*06f0*/ 	.word	0x00000000
        /*06f4*/ 	.short	0x0101
        /*06f6*/ 	.byte	0xff
	.zero		1


	//   ....[95]....
        /*06f8*/ 	.word	0x0000adf0
        /*06fc*/ 	.word	0x000000ff
        /*0700*/ 	.word	0x00000000
        /*0704*/ 	.short	0x0101
        /*0706*/ 	.byte	0x04
	.zero		1


	//   ....[96]....
        /*0708*/ 	.word	0x0000ae10
        /*070c*/ 	.word	0x00000003
        /*0710*/ 	.word	0x000000d0
        /*0714*/ 	.short	0x010a
        /*0716*/ 	.byte	0xff
	.zero		1


	//   ....[97]....
        /*0718*/ 	.word	0x0000ae70
        /*071c*/ 	.word	0x00000002
        /*0720*/ 	.word	0x00000018
        /*0724*/ 	.short	0x010a
        /*0726*/ 	.byte	0xff
	.zero		1


	//   ....[98]....
        /*0728*/ 	.word	0x0000aed0
        /*072c*/ 	.word	0x00000002
        /*0730*/ 	.word	0x00000018
        /*0734*/ 	.short	0x010a
        /*0736*/ 	.byte	0xff
	.zero		1


	//   ....[99]....
        /*0738*/ 	.word	0x0000af20
        /*073c*/ 	.word	0x00000002
        /*0740*/ 	.word	0x00000080
        /*0744*/ 	.short	0x010a
        /*0746*/ 	.byte	0xff
	.zero		1


	//   ....[100]....
        /*0748*/ 	.word	0x0000af80
        /*074c*/ 	.word	0x00000000
        /*0750*/ 	.word	0x00000000
        /*0754*/ 	.short	0x010a
        /*0756*/ 	.byte	0xff
	.zero		1


	//   ....[101]....
        /*0758*/ 	.word	0x0000afe0
        /*075c*/ 	.word	0x00000000
        /*0760*/ 	.word	0x00000000
        /*0764*/ 	.short	0x010a
        /*0766*/ 	.byte	0xff
	.zero		1


	//   ....[102]....
        /*0768*/ 	.word	0x0000b030
        /*076c*/ 	.word	0x00000000
        /*0770*/ 	.word	0x000000c0
        /*0774*/ 	.short	0x010a
        /*0776*/ 	.byte	0xff
	.zero		1


	//   ....[103]....
        /*0778*/ 	.word	0x0000b090
        /*077c*/ 	.word	0x00000000
        /*0780*/ 	.word	0x00000090
        /*0784*/ 	.short	0x010a
        /*0786*/ 	.byte	0xff
	.zero		1


	//   ....[104]....
        /*0788*/ 	.word	0x0000b0e0
        /*078c*/ 	.word	0x00000000
        /*0790*/ 	.word	0x00000080
        /*0794*/ 	.short	0x010a
        /*0796*/ 	.byte	0xff
	.zero		1


	//   ....[105]....
        /*0798*/ 	.word	0x0000b140
        /*079c*/ 	.word	0x00000000
        /*07a0*/ 	.word	0x00000090
        /*07a4*/ 	.short	0x010a
        /*07a6*/ 	.byte	0xff
	.zero		1


	//   ....[106]....
        /*07a8*/ 	.word	0x0000b190
        /*07ac*/ 	.word	0x00000000
        /*07b0*/ 	.word	0x00000080
        /*07b4*/ 	.short	0x010a
        /*07b6*/ 	.byte	0xff
	.zero		1


	//   ....[107]....
        /*07b8*/ 	.word	0x0000b1f0
        /*07bc*/ 	.word	0x00000003
        /*07c0*/ 	.word	0x000000b0
        /*07c4*/ 	.short	0x010a
        /*07c6*/ 	.byte	0xff
	.zero		1


	//   ....[108]....
        /*07c8*/ 	.word	0x0000b250
        /*07cc*/ 	.word	0x00000000
        /*07d0*/ 	.word	0x00000000
        /*07d4*/ 	.short	0x010a
        /*07d6*/ 	.byte	0xff
	.zero		1


	//   ....[109]....
        /*07d8*/ 	.word	0x0000b2b0
        /*07dc*/ 	.word	0x00000000
        /*07e0*/ 	.word	0x00000000
        /*07e4*/ 	.short	0x010a
        /*07e6*/ 	.byte	0xff
	.zero		1


	//   ....[110]....
        /*07e8*/ 	.word	0x0000b310
        /*07ec*/ 	.word	0x00000000
        /*07f0*/ 	.word	0x00000000
        /*07f4*/ 	.short	0x010a
        /*07f6*/ 	.byte	0xff
	.zero		1


	//   ....[111]....
        /*07f8*/ 	.word	0x0000b360
        /*07fc*/ 	.word	0x00000000
        /*0800*/ 	.word	0x00000080
        /*0804*/ 	.short	0x010a
        /*0806*/ 	.byte	0xff
	.zero		1


	//   ....[112]....
        /*0808*/ 	.word	0x0000b3c0
        /*080c*/ 	.word	0x00000000
        /*0810*/ 	.word	0x00000078
        /*0814*/ 	.short	0x010a
        /*0816*/ 	.byte	0xff
	.zero		1


	//   ....[113]....
        /*0818*/ 	.word	0x0000b420
        /*081c*/ 	.word	0x00000003
        /*0820*/ 	.word	0x00000050
        /*0824*/ 	.short	0x010a
        /*0826*/ 	.byte	0xff
	.zero		1


	//   ....[114]....
        /*0828*/ 	.word	0x0000b480
        /*082c*/ 	.word	0x00000003
        /*0830*/ 	.word	0x00000058
        /*0834*/ 	.short	0x010a
        /*0836*/ 	.byte	0xff
	.zero		1


	//   ....[115]....
        /*0838*/ 	.word	0x0000b4e0
        /*083c*/ 	.word	0x00000003
        /*0840*/ 	.word	0x00000060
        /*0844*/ 	.short	0x010a
        /*0846*/ 	.byte	0xff
	.zero		1


	//   ....[116]....
        /*0848*/ 	.word	0x0000b540
        /*084c*/ 	.word	0x00000003
        /*0850*/ 	.word	0x00000068
        /*0854*/ 	.short	0x010a
        /*0856*/ 	.byte	0xff
	.zero		1


	//   ....[117]....
        /*0858*/ 	.word	0x0000b5a0
        /*085c*/ 	.word	0x00000000
        /*0860*/ 	.word	0x00000050
        /*0864*/ 	.short	0x010a
        /*0866*/ 	.byte	0xff
	.zero		1


	//   ....[118]....
        /*0868*/ 	.word	0x0000b600
        /*086c*/ 	.word	0x00000000
        /*0870*/ 	.word	0x00000058
        /*0874*/ 	.short	0x010a
        /*0876*/ 	.byte	0xff
	.zero		1


	//   ....[119]....
        /*0878*/ 	.word	0x0000b660
        /*087c*/ 	.word	0x00000000
        /*0880*/ 	.word	0x00000060
        /*0884*/ 	.short	0x010a
        /*0886*/ 	.byte	0xff
	.zero		1


	//   ....[120]....
        /*0888*/ 	.word	0x0000b6b0
        /*088c*/ 	.word	0x00000000
        /*0890*/ 	.word	0x00000080
        /*0894*/ 	.short	0x010a
        /*0896*/ 	.byte	0xff
	.zero		1


	//   ....[121]....
        /*0898*/ 	.word	0x0000b710
        /*089c*/ 	.word	0x00000004
        /*08a0*/ 	.word	0x00000030
        /*08a4*/ 	.short	0x010a
        /*08a6*/ 	.byte	0xff
	.zero		1


	//   ....[122]....
        /*08a8*/ 	.word	0x0000b760
        /*08ac*/ 	.word	0x00000093
        /*08b0*/ 	.word	0x000000a0
        /*08b4*/ 	.short	0x010a
        /*08b6*/ 	.byte	0xff
	.zero		1


	//   ....[123]....
        /*08b8*/ 	.word	0x0000b7b0
        /*08bc*/ 	.word	0x00000003
        /*08c0*/ 	.word	0x00000030
        /*08c4*/ 	.short	0x010a
        /*08c6*/ 	.byte	0xff
	.zero		1


	//   ....[124]....
        /*08c8*/ 	.word	0x0000b800
        /*08cc*/ 	.word	0x00000000
        /*08d0*/ 	.word	0x00000030
        /*08d4*/ 	.short	0x010a
        /*08d6*/ 	.byte	0xff
	.zero		1


	//   ....[125]....
        /*08d8*/ 	.word	0x0000b850
        /*08dc*/ 	.word	0x00000003
        /*08e0*/ 	.word	0x00000030
        /*08e4*/ 	.short	0x010a
        /*08e6*/ 	.byte	0xff
	.zero		1


	//----- nvinfo : EIATTR_NUM_MBARRIERS
	.align		4
.L_47:
        /*08e8*/ 	.byte	0x03, 0x38
        /*08ea*/ 	.short	0x001c


	//----- nvinfo : EIATTR_EXIT_INSTR_OFFSETS
	.align		4
        /*08ec*/ 	.byte	0x04, 0x1c
        /*08ee*/ 	.short	(.L_49 - .L_48)


	//   ....[0]....
.L_48:
        /*08f0*/ 	.word	0x000023e0


	//   ....[1]....
        /*08f4*/ 	.word	0x000028d0


	//   ....[2]....
        /*08f8*/ 	.word	0x00002930


	//   ....[3]....
        /*08fc*/ 	.word	0x00003710


	//   ....[4]....
        /*0900*/ 	.word	0x00004780


	//   ....[5]....
        /*0904*/ 	.word	0x000047c0


	//   ....[6]....
        /*0908*/ 	.word	0x0000acf0


	//   ....[7]....
        /*090c*/ 	.word	0x0000ad60


	//   ....[8]....
        /*0910*/ 	.word	0x0000ad90


	//   ....[9]....
        /*0914*/ 	.word	0x0000ae00


	//----- nvinfo : EIATTR_MAX_THREADS
	.align		4
.L_49:
        /*0918*/ 	.byte	0x04, 0x05
        /*091a*/ 	.short	(.L_51 - .L_50)
.L_50:
        /*091c*/ 	.word	0x00000100
        /*0920*/ 	.word	0x00000001
        /*0924*/ 	.word	0x00000001


	//----- nvinfo : EIATTR_CRS_STACK_SIZE
	.align		4
.L_51:
        /*0928*/ 	.byte	0x04, 0x1e
        /*092a*/ 	.short	(.L_53 - .L_52)
.L_52:
        /*092c*/ 	.word	0x00000000


	//----- nvinfo : EIATTR_CBANK_PARAM_SIZE
	.align		4
.L_53:
        /*0930*/ 	.byte	0x03, 0x19
        /*0932*/ 	.short	0x0800


	//----- nvinfo : EIATTR_PARAM_CBANK
	.align		4
        /*0934*/ 	.byte	0x04, 0x0a
        /*0936*/ 	.short	(.L_55 - .L_54)
	.align		4
.L_54:
        /*0938*/ 	.word	index@(.nv.constant0._ZN7cutlass13device_kernelINS_4gemm6kernel13GemmUniversalIN4cute5tupleIJiiiiEEENS1_10collective13CollectiveMmaINS1_35MainloopSm100TmaUmmaWarpSpecializedILi3ELi2ELi2ENS5_IJNS4_1CILi1EEESB_SB_EEEEENS5_IJNSA_ILi128EEENSA_ILi256EEENSA_ILi64EEEEEENS_6half_tENS5_IJlSB_lEEESI_SJ_NS4_8TiledMMAINS4_8MMA_AtomIJNS4_20SM100_MMA_F16BF16_SSISI_SI_fLi128ELi256ELNS4_4UMMA5MajorE0ELSO_0ELNSN_7ScaleInE0ELSP_0EEEEEENS4_6LayoutISC_NS5_IJNSA_ILi0EEEST_ST_EEEEENS5_IJNS4_10UnderscoreESW_SW_EEEEENS4_13SM90_TMA_LOADENS4_14ComposedLayoutINS4_7SwizzleILi3ELi4ELi3EEENS4_18smem_ptr_flag_bitsILi16EEENSS_INS5_IJNSA_ILi8EEESG_EEENS5_IJSG_SB_EEEEEEEvNS4_8identityESZ_S19_vS1A_EENS_8epilogue10collective18CollectiveEpilogueINS1C_23Sm100TmaWarpSpecializedILi4ELi2ELi64ELb1ELb0EEEJSH_NS5_IJNSS_ISE_SB_EENSS_ISG_SB_EEEEESI_SJ_SI_SJ_NS1C_6fusion15FusionCallbacksIS1G_NS1K_23LinCombPerRowBiasEltActINS1C_6thread4ReLuESI_fSI_SI_fLi8ELNS_15FloatRoundStyleE2EEESH_S1J_JEEENS4_5SM1004TMEM4LOAD26SM100_TMEM_LOAD_32dp32b64xESZ_S19_NS4_39AutoVectorizingCopyWithAssumedAlignmentILi128EEENS4_14SM90_TMA_STOREES19_S1X_S1X_EEEvvEEEEvNT_6ParamsE)
        /*093c*/ 	.short	0x0380
        /*093e*/ 	.short	0x0800


	//----- nvinfo : EIATTR_SW_WAR
	.align		4
.L_55:
        /*0940*/ 	.byte	0x04, 0x36
        /*0942*/ 	.short	(.L_57 - .L_56)
.L_56:
        /*0944*/ 	.word	0x00000008
.L_57:


//--------------------- .nv.callgraph             --------------------------
	.section	.nv.callgraph,"",@"SHT_CUDA_CALLGRAPH"
	.align	4
	.sectionentsize	8
	.align		4
        /*0000*/ 	.word	0x00000000
	.align		4
        /*0004*/ 	.word	0xffffffff
	.align		4
        /*0008*/ 	.word	index@(_ZN7cutlass13device_kernelINS_4gemm6kernel13GemmUniversalIN4cute5tupleIJiiiiEEENS1_10collective13CollectiveMmaINS1_35MainloopSm100TmaUmmaWarpSpecializedILi3ELi2ELi2ENS5_IJNS4_1CILi1EEESB_SB_EEEEENS5_IJNSA_ILi128EEENSA_ILi256EEENSA_ILi64EEEEEENS_6half_tENS5_IJlSB_lEEESI_SJ_NS4_8TiledMMAINS4_8MMA_AtomIJNS4_20SM100_MMA_F16BF16_SSISI_SI_fLi128ELi256ELNS4_4UMMA5MajorE0ELSO_0ELNSN_7ScaleInE0ELSP_0EEEEEENS4_6LayoutISC_NS5_IJNSA_ILi0EEEST_ST_EEEEENS5_IJNS4_10UnderscoreESW_SW_EEEEENS4_13SM90_TMA_LOADENS4_14ComposedLayoutINS4_7SwizzleILi3ELi4ELi3EEENS4_18smem_ptr_flag_bitsILi16EEENSS_INS5_IJNSA_ILi8EEESG_EEENS5_IJSG_SB_EEEEEEEvNS4_8identityESZ_S19_vS1A_EENS_8epilogue10collective18CollectiveEpilogueINS1C_23Sm100TmaWarpSpecializedILi4ELi2ELi64ELb1ELb0EEEJSH_NS5_IJNSS_ISE_SB_EENSS_ISG_SB_EEEEESI_SJ_SI_SJ_NS1C_6fusion15FusionCallbacksIS1G_NS1K_23LinCombPerRowBiasEltActINS1C_6thread4ReLuESI_fSI_SI_fLi8ELNS_15FloatRoundStyleE2EEESH_S1J_JEEENS4_5SM1004TMEM4LOAD26SM100_TMEM_LOAD_32dp32b64xESZ_S19_NS4_39AutoVectorizingCopyWithAssumedAlignmentILi128EEENS4_14SM90_TMA_STOREES19_S1X_S1X_EEEvvEEEEvNT_6ParamsE)
	.align		4
        /*000c*/ 	.word	index@(__assertfail)
	.align		4
        /*0010*/ 	.word	0x00000000
	.align		4
        /*0014*/ 	.word	0xfffffffe
	.align		4
        /*0018*/ 	.word	0x00000000
	.align		4
        /*001c*/ 	.word	0xfffffffd
	.align		4
        /*0020*/ 	.word	0x00000000
	.align		4
        /*0024*/ 	.word	0xfffffffc


//--------------------- .nv.constant4             --------------------------
	.section	.nv.constant4,"a",@progbits
	.align	8
	.align		8
.nv.constant4:
        /*0000*/ 	.dword	__assertfail
	.align		8
        /*0008*/ 	.dword	__unnamed_1
	.align		8
        /*0010*/ 	.dword	__unnamed_2
	.align		8
        /*0018*/ 	.dword	_ZN39_INTERNAL_42e0fda6_4_k_cu_e9ddb9d5_26854cuda3std3__45__cpo5beginE
	.align		8
        /*0020*/ 	.dword	_ZN39_INTERNAL_42e0fda6_4_k_cu_e9ddb9d5_26854cuda3std3__45__cpo3endE
	.align		8
        /*0028*/ 	.dword	_ZN39_INTERNAL_42e0fda6_4_k_cu_e9ddb9d5_26854cuda3std3__45__cpo6cbeginE
	.align		8
        /*0030*/ 	.dword	_ZN39_INTERNAL_42e0fda6_4_k_cu_e9ddb9d5_26854cuda3std3__45__cpo4cendE
	.align		8
        /*0038*/ 	.dword	_ZN39_INTERNAL_42e0fda6_4_k_cu_e9ddb9d5_26854cuda3std3__441_GLOBAL__N__42e0fda6_4_k_cu_e9ddb9d5_26856ignoreE
	.align		8
        /*0040*/ 	.dword	_ZN39_INTERNAL_42e0fda6_4_k_cu_e9ddb9d5_26854cuda3std3__419piecewise_constructE
	.align		8
        /*0048*/ 	.dword	_ZN39_INTERNAL_42e0fda6_4_k_cu_e9ddb9d5_26854cuda3std3__48in_placeE
	.align		8
        /*0050*/ 	.dword	_ZN39_INTERNAL_42e0fda6_4_k_cu_e9ddb9d5_26854cuda3std6ranges3__45__cpo4swapE
	.align		8
        /*0058*/ 	.dword	_ZN39_INTERNAL_42e0fda6_4_k_cu_e9ddb9d5_26854cuda3std6ranges3__45__cpo9iter_moveE
	.align		8
        /*0060*/ 	.dword	_ZN39_INTERNAL_42e0fda6_4_k_cu_e9ddb9d5_26854cute7productE
	.align		8
        /*0068*/ 	.dword	_ZN39_INTERNAL_42e0fda6_4_k_cu_e9ddb9d5_26854cute1_E
	.align		8
        /*0070*/ 	.dword	$str$25
	.align		8
        /*0078*/ 	.dword	$str$26
	.align		8
        /*0080*/ 	.dword	$str$27
	.align		8
        /*0088*/ 	.dword	$str$28


//--------------------- .text._ZN7cutlass13device_kernelINS_4gemm6kernel13GemmUniversalIN4cute5tupleIJiiiiEEENS1_10collective13CollectiveMmaINS1_35MainloopSm100TmaUmmaWarpSpecializedILi3ELi2ELi2ENS5_IJNS4_1CILi1EEESB_SB_EEEEENS5_IJNSA_ILi128EEENSA_ILi256EEENSA_ILi64EEEEEENS_6half_tENS5_IJlSB_lEEESI_SJ_NS4_8TiledMMAINS4_8MMA_AtomIJNS4_20SM100_MMA_F16BF16_SSISI_SI_fLi128ELi256ELNS4_4UMMA5MajorE0ELSO_0ELNSN_7ScaleInE0ELSP_0EEEEEENS4_6LayoutISC_NS5_IJNSA_ILi0EEEST_ST_EEEEENS5_IJNS4_10UnderscoreESW_SW_EEEEENS4_13SM90_TMA_LOADENS4_14ComposedLayoutINS4_7SwizzleILi3ELi4ELi3EEENS4_18smem_ptr_flag_bitsILi16EEENSS_INS5_IJNSA_ILi8EEESG_EEENS5_IJSG_SB_EEEEEEEvNS4_8identityESZ_S19_vS1A_EENS_8epilogue10collective18CollectiveEpilogueINS1C_23Sm100TmaWarpSpecializedILi4ELi2ELi64ELb1ELb0EEEJSH_NS5_IJNSS_ISE_SB_EENSS_ISG_SB_EEEEESI_SJ_SI_SJ_NS1C_6fusion15FusionCallbacksIS1G_NS1K_23LinCombPerRowBiasEltActINS1C_6thread4ReLuESI_fSI_SI_fLi8ELNS_15FloatRoundStyleE2EEESH_S1J_JEEENS4_5SM1004TMEM4LOAD26SM100_TMEM_LOAD_32dp32b64xESZ_S19_NS4_39AutoVectorizingCopyWithAssumedAlignmentILi128EEENS4_14SM90_TMA_STOREES19_S1X_S1X_EEEvvEEEEvNT_6ParamsE --------------------------
	.section	.text._ZN7cutlass13device_kernelINS_4gemm6kernel13GemmUniversalIN4cute5tupleIJiiiiEEENS1_10collective13CollectiveMmaINS1_35MainloopSm100TmaUmmaWarpSpecializedILi3ELi2ELi2ENS5_IJNS4_1CILi1EEESB_SB_EEEEENS5_IJNSA_ILi128EEENSA_ILi256EEENSA_ILi64EEEEEENS_6half_tENS5_IJlSB_lEEESI_SJ_NS4_8TiledMMAINS4_8MMA_AtomIJNS4_20SM100_MMA_F16BF16_SSISI_SI_fLi128ELi256ELNS4_4UMMA5MajorE0ELSO_0ELNSN_7ScaleInE0ELSP_0EEEEEENS4_6LayoutISC_NS5_IJNSA_ILi0EEEST_ST_EEEEENS5_IJNS4_10UnderscoreESW_SW_EEEEENS4_13SM90_TMA_LOADENS4_14ComposedLayoutINS4_7SwizzleILi3ELi4ELi3EEENS4_18smem_ptr_flag_bitsILi16EEENSS_INS5_IJNSA_ILi8EEESG_EEENS5_IJSG_SB_EEEEEEEvNS4_8identityESZ_S19_vS1A_EENS_8epilogue10collective18CollectiveEpilogueINS1C_23Sm100TmaWarpSpecializedILi4ELi2ELi64ELb1ELb0EEEJSH_NS5_IJNSS_ISE_SB_EENSS_ISG_SB_EEEEESI_SJ_SI_SJ_NS1C_6fusion15FusionCallbacksIS1G_NS1K_23LinCombPerRowBiasEltActINS1C_6thread4ReLuESI_fSI_SI_fLi8ELNS_15FloatRoundStyleE2EEESH_S1J_JEEENS4_5SM1004TMEM4LOAD26SM100_TMEM_LOAD_32dp32b64xESZ_S19_NS4_39AutoVectorizingCopyWithAssumedAlignmentILi128EEENS4_14SM90_TMA_STOREES19_S1X_S1X_EEEvvEEEEvNT_6ParamsE,"ax",@progbits
	.align	128
.text._ZN7cutlass13device_kernelINS_4gemm6kernel13GemmUniversalIN4cute5tupleIJiiiiEEENS1_10collective13CollectiveMmaINS1_35MainloopSm100TmaUmmaWarpSpecializedILi3ELi2ELi2ENS5_IJNS4_1CILi1EEESB_SB_EEEEENS5_IJNSA_ILi128EEENSA_ILi256EEENSA_ILi64EEEEEENS_6half_tENS5_IJlSB_lEEESI_SJ_NS4_8TiledMMAINS4_8MMA_AtomIJNS4_20SM100_MMA_F16BF16_SSISI_SI_fLi128ELi256ELNS4_4UMMA5MajorE0ELSO_0ELNSN_7ScaleInE0ELSP_0EEEEEENS4_6LayoutISC_NS5_IJNSA_ILi0EEEST_ST_EEEEENS5_IJNS4_10UnderscoreESW_SW_EEEEENS4_13SM90_TMA_LOADENS4_14ComposedLayoutINS4_7SwizzleILi3ELi4ELi3EEENS4_18smem_ptr_flag_bitsILi16EEENSS_INS5_IJNSA_ILi8EEESG_EEENS5_IJSG_SB_EEEEEEEvNS4_8identityESZ_S19_vS1A_EENS_8epilogue10collective18CollectiveEpilogueINS1C_23Sm100TmaWarpSpecializedILi4ELi2ELi64ELb1ELb0EEEJSH_NS5_IJNSS_ISE_SB_EENSS_ISG_SB_EEEEESI_SJ_SI_SJ_NS1C_6fusion15FusionCallbacksIS1G_NS1K_23LinCombPerRowBiasEltActINS1C_6thread4ReLuESI_fSI_SI_fLi8ELNS_15FloatRoundStyleE2EEESH_S1J_JEEENS4_5SM1004TMEM4LOAD26SM100_TMEM_LOAD_32dp32b64xESZ_S19_NS4_39AutoVectorizingCopyWithAssumedAlignmentILi128EEENS4_14SM90_TMA_STOREES19_S1X_S1X_EEEvvEEEEvNT_6ParamsE:
        .type           _ZN7cutlass13device_kernelINS_4gemm6kernel13GemmUniversalIN4cute5tupleIJiiiiEEENS1_10collective13CollectiveMmaINS1_35MainloopSm100TmaUmmaWarpSpecializedILi3ELi2ELi2ENS5_IJNS4_1CILi1EEESB_SB_EEEEENS5_IJNSA_ILi128EEENSA_ILi256EEENSA_ILi64EEEEEENS_6half_tENS5_IJlSB_lEEESI_SJ_NS4_8TiledMMAINS4_8MMA_AtomIJNS4_20SM100_MMA_F16BF16_SSISI_SI_fLi128ELi256ELNS4_4UMMA5MajorE0ELSO_0ELNSN_7ScaleInE0ELSP_0EEEEEENS4_6LayoutISC_NS5_IJNSA_ILi0EEEST_ST_EEEEENS5_IJNS4_10UnderscoreESW_SW_EEEEENS4_13SM90_TMA_LOADENS4_14ComposedLayoutINS4_7SwizzleILi3ELi4ELi3EEENS4_18smem_ptr_flag_bitsILi16EEENSS_INS5_IJNSA_ILi8EEESG_EEENS5_IJSG_SB_EEEEEEEvNS4_8identityESZ_S19_vS1A_EENS_8epilogue10collective18CollectiveEpilogueINS1C_23Sm100TmaWarpSpecializedILi4ELi2ELi64ELb1ELb0EEEJSH_NS5_IJNSS_ISE_SB_EENSS_ISG_SB_EEEEESI_SJ_SI_SJ_NS1C_6fusion15FusionCallbacksIS1G_NS1K_23LinCombPerRowBiasEltActINS1C_6thread4ReLuESI_fSI_SI_fLi8ELNS_15FloatRoundStyleE2EEESH_S1J_JEEENS4_5SM1004TMEM4LOAD26SM100_TMEM_LOAD_32dp32b64xESZ_S19_NS4_39AutoVectorizingCopyWithAssumedAlignmentILi128EEENS4_14SM90_TMA_STOREES19_S1X_S1X_EEEvvEEEEvNT_6ParamsE,@function
        .size           _ZN7cutlass13device_kernelINS_4gemm6kernel13GemmUniversalIN4cute5tupleIJiiiiEEENS1_10collective13CollectiveMmaINS1_35MainloopSm100TmaUmmaWarpSpecializedILi3ELi2ELi2ENS5_IJNS4_1CILi1EEESB_SB_EEEEENS5_IJNSA_ILi128EEENSA_ILi256EEENSA_ILi64EEEEEENS_6half_tENS5_IJlSB_lEEESI_SJ_NS4_8TiledMMAINS4_8MMA_AtomIJNS4_20SM100_MMA_F16BF16_SSISI_SI_fLi128ELi256ELNS4_4UMMA5MajorE0ELSO_0ELNSN_7ScaleInE0ELSP_0EEEEEENS4_6LayoutISC_NS5_IJNSA_ILi0EEEST_ST_EEEEENS5_IJNS4_10UnderscoreESW_SW_EEEEENS4_13SM90_TMA_LOADENS4_14ComposedLayoutINS4_7SwizzleILi3ELi4ELi3EEENS4_18smem_ptr_flag_bitsILi16EEENSS_INS5_IJNSA_ILi8EEESG_EEENS5_IJSG_SB_EEEEEEEvNS4_8identityESZ_S19_vS1A_EENS_8epilogue10collective18CollectiveEpilogueINS1C_23Sm100TmaWarpSpecializedILi4ELi2ELi64ELb1ELb0EEEJSH_NS5_IJNSS_ISE_SB_EENSS_ISG_SB_EEEEESI_SJ_SI_SJ_NS1C_6fusion15FusionCallbacksIS1G_NS1K_23LinCombPerRowBiasEltActINS1C_6thread4ReLuESI_fSI_SI_fLi8ELNS_15FloatRoundStyleE2EEESH_S1J_JEEENS4_5SM1004TMEM4LOAD26SM100_TMEM_LOAD_32dp32b64xESZ_S19_NS4_39AutoVectorizingCopyWithAssumedAlignmentILi128EEENS4_14SM90_TMA_STOREES19_S1X_S1X_EEEvvEEEEvNT_6ParamsE,(.L_x_169 - _ZN7cutlass13device_kernelINS_4gemm6kernel13GemmUniversalIN4cute5tupleIJiiiiEEENS1_10collective13CollectiveMmaINS1_35MainloopSm100TmaUmmaWarpSpecializedILi3ELi2ELi2ENS5_IJNS4_1CILi1EEESB_SB_EEEEENS5_IJNSA_ILi128EEENSA_ILi256EEENSA_ILi64EEEEEENS_6half_tENS5_IJlSB_lEEESI_SJ_NS4_8TiledMMAINS4_8MMA_AtomIJNS4_20SM100_MMA_F16BF16_SSISI_SI_fLi128ELi256ELNS4_4UMMA5MajorE0ELSO_0ELNSN_7ScaleInE0ELSP_0EEEEEENS4_6LayoutISC_NS5_IJNSA_ILi0EEEST_ST_EEEEENS5_IJNS4_10UnderscoreESW_SW_EEEEENS4_13SM90_TMA_LOADENS4_14ComposedLayoutINS4_7SwizzleILi3ELi4ELi3EEENS4_18smem_ptr_flag_bitsILi16EEENSS_INS5_IJNSA_ILi8EEESG_EEENS5_IJSG_SB_EEEEEEEvNS4_8identityESZ_S19_vS1A_EENS_8epilogue10collective18CollectiveEpilogueINS1C_23Sm100TmaWarpSpecializedILi4ELi2ELi64ELb1ELb0EEEJSH_NS5_IJNSS_ISE_SB_EENSS_ISG_SB_EEEEESI_SJ_SI_SJ_NS1C_6fusion15FusionCallbacksIS1G_NS1K_23LinCombPerRowBiasEltActINS1C_6thread4ReLuESI_fSI_SI_fLi8ELNS_15FloatRoundStyleE2EEESH_S1J_JEEENS4_5SM1004TMEM4LOAD26SM100_TMEM_LOAD_32dp32b64xESZ_S19_NS4_39AutoVectorizingCopyWithAssumedAlignmentILi128EEENS4_14SM90_TMA_STOREES19_S1X_S1X_EEEvvEEEEvNT_6ParamsE)
        .other          _ZN7cutlass13device_kernelINS_4gemm6kernel13GemmUniversalIN4cute5tupleIJiiiiEEENS1_10collective13CollectiveMmaINS1_35MainloopSm100TmaUmmaWarpSpecializedILi3ELi2ELi2ENS5_IJNS4_1CILi1EEESB_SB_EEEEENS5_IJNSA_ILi128EEENSA_ILi256EEENSA_ILi64EEEEEENS_6half_tENS5_IJlSB_lEEESI_SJ_NS4_8TiledMMAINS4_8MMA_AtomIJNS4_20SM100_MMA_F16BF16_SSISI_SI_fLi128ELi256ELNS4_4UMMA5MajorE0ELSO_0ELNSN_7ScaleInE0ELSP_0EEEEEENS4_6LayoutISC_NS5_IJNSA_ILi0EEEST_ST_EEEEENS5_IJNS4_10UnderscoreESW_SW_EEEEENS4_13SM90_TMA_LOADENS4_14ComposedLayoutINS4_7SwizzleILi3ELi4ELi3EEENS4_18smem_ptr_flag_bitsILi16EEENSS_INS5_IJNSA_ILi8EEESG_EEENS5_IJSG_SB_EEEEEEEvNS4_8identityESZ_S19_vS1A_EENS_8epilogue10collective18CollectiveEpilogueINS1C_23Sm100TmaWarpSpecializedILi4ELi2ELi64ELb1ELb0EEEJSH_NS5_IJNSS_ISE_SB_EENSS_ISG_SB_EEEEESI_SJ_SI_SJ_NS1C_6fusion15FusionCallbacksIS1G_NS1K_23LinCombPerRowBiasEltActINS1C_6thread4ReLuESI_fSI_SI_fLi8ELNS_15FloatRoundStyleE2EEESH_S1J_JEEENS4_5SM1004TMEM4LOAD26SM100_TMEM_LOAD_32dp32b64xESZ_S19_NS4_39AutoVectorizingCopyWithAssumedAlignmentILi128EEENS4_14SM90_TMA_STOREES19_S1X_S1X_EEEvvEEEEvNT_6ParamsE,@"STO_CUDA_ENTRY STV_DEFAULT"
_ZN7cutlass13device_kernelINS_4gemm6kernel13GemmUniversalIN4cute5tupleIJiiiiEEENS1_10collective13CollectiveMmaINS1_35MainloopSm100TmaUmmaWarpSpecializedILi3ELi2ELi2ENS5_IJNS4_1CILi1EEESB_SB_EEEEENS5_IJNSA_ILi128EEENSA_ILi256EEENSA_ILi64EEEEEENS_6half_tENS5_IJlSB_lEEESI_SJ_NS4_8TiledMMAINS4_8MMA_AtomIJNS4_20SM100_MMA_F16BF16_SSISI_SI_fLi128ELi256ELNS4_4UMMA5MajorE0ELSO_0ELNSN_7ScaleInE0ELSP_0EEEEEENS4_6LayoutISC_NS5_IJNSA_ILi0EEEST_ST_EEEEENS5_IJNS4_10UnderscoreESW_SW_EEEEENS4_13SM90_TMA_LOADENS4_14ComposedLayoutINS4_7SwizzleILi3ELi4ELi3EEENS4_18smem_ptr_flag_bitsILi16EEENSS_INS5_IJNSA_ILi8EEESG_EEENS5_IJSG_SB_EEEEEEEvNS4_8identityESZ_S19_vS1A_EENS_8epilogue10collective18CollectiveEpilogueINS1C_23Sm100TmaWarpSpecializedILi4ELi2ELi64ELb1ELb0EEEJSH_NS5_IJNSS_ISE_SB_EENSS_ISG_SB_EEEEESI_SJ_SI_SJ_NS1C_6fusion15FusionCallbacksIS1G_NS1K_23LinCombPerRowBiasEltActINS1C_6thread4ReLuESI_fSI_SI_fLi8ELNS_15FloatRoundStyleE2EEESH_S1J_JEEENS4_5SM1004TMEM4LOAD26SM100_TMEM_LOAD_32dp32b64xESZ_S19_NS4_39AutoVectorizingCopyWithAssumedAlignmentILi128EEENS4_14SM90_TMA_STOREES19_S1X_S1X_EEEvvEEEEvNT_6ParamsE:
[----:B------:R-:W1:Y:S01]  /*0000*/  LDC R1, c[0x0][0x37c] ;  /* 0x0000df00ff017b82 */ /* 0x000e620000000800 */
[----:B------:R-:W2:Y:S01]  /*0010*/  S2R R209, SR_TID.X ;  /* 0x0000000000d17919 */ /* 0x000ea20000002100 */
[----:B------:R-:W3:Y:S01]  /*0020*/  LDCU.64 UR6, c[0x0][0x890] ;  /* 0x00011200ff0677ac */ /* 0x000ee20008000a00 */
[----:B------:R-:W-:Y:S02]  /*0030*/  PRMT R193, RZ, 0x7610, R193 ;  /* 0x00007610ffc17816 */ /* 0x000fe400000000c1 */
[----:B------:R-:W-:Y:S01]  /*0040*/  ELECT P5, URZ, PT ;  /* 0x0000000000ff782f */ /* 0x000fe200038a0000 */
[----:B------:R-:W4:Y:S01]  /*0050*/  LDCU.64 UR48, c[0x0][0x358] ;  /* 0x00006b00ff3077ac */ /* 0x000f220008000a00 */
[----:B---3--:R-:W-:-:S04]  /*0060*/  UISETP.NE.U32.AND UP0, UPT, UR6, URZ, UPT ;  /* 0x000000ff0600728c */ /* 0x008fc8000bf05070 */
[----:B------:R-:W-:Y:S01]  /*0070*/  UISETP.NE.AND.EX UP1, UPT, UR7, URZ, UPT, UP0 ;  /* 0x000000ff0700728c */ /* 0x000fe2000bf25300 */
[----:B--2---:R-:W-:-:S05]  /*0080*/  SHF.R.U32.HI R200, RZ, 0x5, R209 ;  /* 0x00000005ffc87819 */ /* 0x004fca00000116d1 */
[----:B------:R-:W2:Y:S02]  /*0090*/  SHFL.IDX PT, R0, R200, RZ, 0x1f ;  /* 0x00001fffc8007589 */ /* 0x000ea400000e0000 */
[----:B--2---:R-:W-:Y:S01]  /*00a0*/  R2UR UR6, R0 ;  /* 0x00000000000672ca */ /* 0x004fe200000e0000 */
[----:B-1--4-:R-:W-:Y:S05]  /*00b0*/  BRA.U UP1, `(.L_x_0) ;  /* 0x00000001012c7547 */ /* 0x012fea000b800000 */
[----:B------:R-:W1:Y:S02]  /*00c0*/  LDCU.64 UR4, c[0x0][0x888] ;  /* 0x00011100ff0477ac */ /* 0x000e640008000a00 */
[----:B-1----:R-:W-:-:S04]  /*00d0*/  UISETP.NE.U32.AND UP2, UPT, UR4, URZ, UPT ;  /* 0x000000ff0400728c */ /* 0x002fc8000bf45070 */
[----:B------:R-:W-:-:S09]  /*00e0*/  UISETP.NE.AND.EX UP2, UPT, UR5, URZ, UPT, UP2 ;  /* 0x000000ff0500728c */ /* 0x000fd2000bf45320 */
[----:B------:R-:W-:Y:S05]  /*00f0*/  BRA.U !UP2, `(.L_x_1) ;  /* 0x000000010a107547 */ /* 0x000fea000b800000 */
[----:B------:R-:W1:Y:S02]  /*0100*/  LDC.64 R2, c[0x0][0x888] ;  /* 0x00022200ff027b82 */ /* 0x000e640000000a00 */
[----:B-1----:R1:W5:Y:S01]  /*0110*/  LDG.E R145, desc[UR48][R2.64] ;  /* 0x0000003002917981 */ /* 0x002362000c1e1900 */
[----:B------:R-:W-:Y:S01]  /*0120*/  HFMA2 R193, -RZ, RZ, 0, 5.9604644775390625e-08 ;  /* 0x00000001ffc17431 */ /* 0x000fe200000001ff */
[----:B------:R-:W-:Y:S05]  /*0130*/  BRA `(.L_x_0) ;  /* 0x00000000000c7947 */ /* 0x000fea0003800000 */
.L_x_1:
[----:B------:R-:W1:Y:S01]  /*0140*/  LDCU UR4, c[0x0][0x880] ;  /* 0x00011000ff0477ac */ /* 0x000e620008000800 */
[----:B------:R-:W-:Y:S01]  /*0150*/  HFMA2 R193, -RZ, RZ, 0, 5.9604644775390625e-08 ;  /* 0x00000001ffc17431 */ /* 0x000fe200000001ff */
[----:B-1----:R-:W-:-:S07]  /*0160*/  MOV R145, UR4 ;  /* 0x0000000400917c02 */ /* 0x002fce0008000f00 */
.L_x_0:
[----:B------:R-:W2:Y:S02]  /*0170*/  LDCU.64 UR4, c[0x0][0x8b0] ;  /* 0x00011600ff0477ac */ /* 0x000ea40008000a00 */
[----:B--2---:R-:W-:-:S04]  /*0180*/  UISETP.NE.U32.AND UP2, UPT, UR4, URZ, UPT ;  /* 0x000000ff0400728c */ /* 0x004fc8000bf45070 */
[----:B------:R-:W-:-:S09]  /*0190*/  UISETP.NE.AND.EX UP2, UPT, UR5, URZ, UPT, UP2 ;  /* 0x000000ff0500728c */ /* 0x000fd2000bf45320 */
[----:B------:R-:W-:Y:S05]  /*01a0*/  BRA.U UP2, `(.L_x_2) ;  /* 0x0000000102247547 */ /* 0x000fea000b800000 */
[----:B------:R-:W2:Y:S02]  /*01b0*/  LDCU.64 UR4, c[0x0][0x8a8] ;  /* 0x00011500ff0477ac */ /* 0x000ea40008000a00 */
[----:B--2---:R-:W-:-:S04]  /*01c0*/  UISETP.NE.U32.AND UP2, UPT, UR4, URZ, UPT ;  /* 0x000000ff0400728c */ /* 0x004fc8000bf45070 */
[----:B------:R-:W-:-:S09]  /*01d0*/  UISETP.NE.AND.EX UP2, UPT, UR5, URZ, UPT, UP2 ;  /* 0x000000ff0500728c */ /* 0x000fd2000bf45320 */
[----:B------:R-:W-:Y:S05]  /*01e0*/  BRA.U !UP2, `(.L_x_3) ;  /* 0x000000010a0c7547 */ /* 0x000fea000b800000 */
[----:B-1----:R-:W1:Y:S02]  /*01f0*/  LDC.64 R2, c[0x0][0x8a8] ;  /* 0x00022a00ff027b82 */ /* 0x002e640000000a00 */
[----:B-1----:R2:W5:Y:S01]  /*0200*/  LDG.E R143, desc[UR48][R2.64] ;  /* 0x00000030028f7981 */ /* 0x002562000c1e1900 */
[----:B------:R-:W-:Y:S05]  /*0210*/  BRA `(.L_x_2) ;  /* 0x0000000000087947 */ /* 0x000fea0003800000 */
.L_x_3:
[----:B------:R-:W2:Y:S02]  /*0220*/  LDCU UR4, c[0x0][0x8a0] ;  /* 0x00011400ff0477ac */ /* 0x000ea40008000800 */
[----:B--2---:R-:W-:Y:S02]  /*0230*/  MOV R143, UR4 ;  /* 0x00000004008f7c02 */ /* 0x004fe40008000f00 */
.L_x_2:
[----:B------:R-:W-:Y:S01]  /*0240*/  IMAD.U32 R0, RZ, RZ, UR6 ;  /* 0x00000006ff007e24 */ /* 0x000fe2000f8e00ff */
[----:B------:R-:W-:Y:S04]  /*0250*/  BSSY.RECONVERGENT B0, `(.L_x_4) ;  /* 0x000000c000007945 */ /* 0x000fe80003800200 */
[C---:B------:R-:W-:Y:S02]  /*0260*/  ISETP.NE.OR P1, PT, R0.reuse, 0x1, !P5 ;  /* 0x000000010000780c */ /* 0x040fe40006f25670 */
[----:B------:R-:W-:-:S11]  /*0270*/  ISETP.NE.OR P0, PT, R0, 0x3, !P5 ;  /* 0x000000030000780c */ /* 0x000fd60006f05670 */
[----:B------:R-:W-:Y:S05]  /*0280*/  @P1 BRA `(.L_x_5) ;  /* 0x0000000000201947 */ /* 0x000fea0003800000 */
[----:B------:R-:W3:Y:S02]  /*0290*/  LDCU.64 UR4, c[0x0][0x348] ;  /* 0x00006900ff0477ac */ /* 0x000ee40008000a00 */
[----:B---3--:R-:W-:Y:S02]  /*02a0*/  UIADD3 UR8, UP3, UPT, UR4, 0x80, URZ ;  /* 0x0000008004087890 */ /* 0x008fe4000ff7e0ff */
[----:B------:R-:W-:Y:S02]  /*02b0*/  UIADD3 UR4, UP2, UPT, UR4, 0x180, URZ ;  /* 0x0000018004047890 */ /* 0x000fe4000ff5e0ff */
[----:B------:R-:W-:Y:S02]  /*02c0*/  UIADD3.X UR9, UPT, UPT, URZ, UR5, URZ, UP3, !UPT ;  /* 0x00000005ff097290 */ /* 0x000fe40009ffe4ff */
[----:B------:R-:W-:-:S07]  /*02d0*/  UIADD3.X UR5, UPT, UPT, URZ, UR5, URZ, UP2, !UPT ;  /* 0x00000005ff057290 */ /* 0x000fce00097fe4ff */
[----:B------:R3:W-:Y:S02]  /*02e0*/  UTMACCTL.PF [UR8] ;  /* 0x00000000080079b9 */ /* 0x0007e40008040000 */
[----:B------:R3:W-:Y:S02]  /*02f0*/  UTMACCTL.PF [UR4] ;  /* 0x00000000040079b9 */ /* 0x0007e40008040000 */
[----:B---3--:R-:W-:Y:S01]  /*0300*/  NOP ;  /* 0x0000000000007918 */ /* 0x008fe20000000000 */
.L_x_5:
[----:B------:R-:W-:Y:S05]  /*0310*/  BSYNC.RECONVERGENT B0 ;  /* 0x0000000000007941 */ /* 0x000fea0003800200 */
.L_x_4:
[----:B------:R-:W-:Y:S04]  /*0320*/  BSSY.RECONVERGENT B0, `(.L_x_6) ;  /* 0x000000a000007945 */ /* 0x000fe80003800200 */
        /* <DEDUP_REMOVED lines=9> */
.L_x_7:
[----:B------:R-:W-:Y:S05]  /*03c0*/  BSYNC.RECONVERGENT B0 ;  /* 0x0000000000007941 */ /* 0x000fea0003800200 */
.L_x_6:
[----:B------:R-:W3:Y:S01]  /*03d0*/  LDCU.64 UR4, c[0x0][0x888] ;  /* 0x00011100ff0477ac */ /* 0x000ee20008000a00 */
[----:B------:R-:W-:Y:S01]  /*03e0*/  PLOP3.LUT P0, PT, PT, PT, UP0, 0x80, 0x8 ;  /* 0x000000000008781c */ /* 0x000fe20003f0f008 */
[----:B------:R-:W-:-:S03]  /*03f0*/  UPLOP3.LUT UP3, UPT, UPT, UPT, UPT, 0x40, 0x4 ;  /* 0x000000000004789c */ /* 0x000fc60003f6e870 */
[----:B------:R-:W-:Y:S01]  /*0400*/  ISETP.NE.AND.EX P0, PT, RZ, UR7, PT, P0 ;  /* 0x00000007ff007c0c */ /* 0x000fe2000bf05300 */
[----:B---3--:R-:W-:-:S04]  /*0410*/  UISETP.NE.U32.AND UP2, UPT, UR4, URZ, UPT ;  /* 0x000000ff0400728c */ /* 0x008fc8000bf45070 */
[----:B------:R-:W-:-:S06]  /*0420*/  UISETP.NE.AND.EX UP2, UPT, UR5, URZ, UPT, UP2 ;  /* 0x000000ff0500728c */ /* 0x000fcc000bf45320 */
[----:B------:R-:W-:-:S13]  /*0430*/  PLOP3.LUT P1, PT, PT, PT, UP2, 0x80, 0x8 ;  /* 0x000000000008781c */ /* 0x000fda0003f2f028 */
[----:B------:R-:W-:Y:S05]  /*0440*/  @P1 BRA P0, `(.L_x_8) ;  /* 0x0000000000141947 */ /* 0x000fea0000000000 */
[----:B------:R-:W-:Y:S01]  /*0450*/  PLOP3.LUT P1, PT, PT, PT, UP1, 0x80, 0x8 ;  /* 0x000000000008781c */ /* 0x000fe20003f2f018 */
[----:B------:R-:W-:-:S12]  /*0460*/  UPLOP3.LUT UP3, UPT, UPT, UPT, UP2, 0x40, 0x4 ;  /* 0x000000000004789c */ /* 0x000fd80003f6e820 */
[----:B-----5:R-:W-:-:S13]  /*0470*/  @!P1 FSETP.EQ.AND P0, PT, R145, RZ, PT ;  /* 0x000000ff9100920b */ /* 0x020fda0003f02000 */
[----:B------:R-:W-:Y:S01]  /*0480*/  @!P1 VOTEU.ANY UP0, P0 ;  /* 0x0000000000ff9886 */ /* 0x000fe20000000100 */
[----:B------:R-:W-:-:S11]  /*0490*/  @!UP1 UPLOP3.LUT UP3, UPT, UPT, UPT, UP0, 0x80, 0x8 ;  /* 0x000000000008989c */ /* 0x000fd60003f6f000 */
.L_x_8:
[----:B-12---:R-:W1:Y:S01]  /*04a0*/  SHFL.IDX PT, R2, R200, RZ, 0x1f ;  /* 0x00001fffc8027589 */ /* 0x006e6200000e0000 */
[----:B------:R-:W-:-:S04]  /*04b0*/  UISETP.NE.AND UP0, UPT, UR6, 0x2, UPT ;  /* 0x000000020600788c */ /* 0x000fc8000bf05270 */
[----:B------:R-:W-:Y:S01]  /*04c0*/  USEL UR13, URZ, 0x1, UP0 ;  /* 0x00000001ff0d7887 */ /* 0x000fe20008000000 */
[----:B-1----:R-:W-:-:S13]  /*04d0*/  ISETP.NE.AND P0, PT, R2, RZ, PT ;  /* 0x000000ff0200720c */ /* 0x002fda0003f05270 */
[----:B------:R-:W-:Y:S05]  /*04e0*/  @P0 BRA `(.L_x_9) ;  /* 0x0000000000400947 */ /* 0x000fea0003800000 */
[----:B------:R-:W1:Y:S01]  /*04f0*/  S2UR UR5, SR_CgaCtaId ;  /* 0x00000000000579c3 */ /* 0x000e620000008800 */
[----:B------:R-:W-:Y:S01]  /*0500*/  UMOV UR7, 0x400 ;  /* 0x0000040000077882 */ /* 0x000fe20000000000 */
[----:B------:R-:W-:Y:S01]  /*0510*/  UMOV UR4, 0x1 ;  /* 0x0000000100047882 */ /* 0x000fe20000000000 */
[----:B------:R-:W-:Y:S01]  /*0520*/  ELECT P0, URZ, PT ;  /* 0x0000000000ff782f */ /* 0x000fe20003800000 */
[----:B------:R-:W-:-:S04]  /*0530*/  UIADD3 UR8, UPT, UPT, -UR4, 0x100000, URZ ;  /* 0x0010000004087890 */ /* 0x000fc8000fffe1ff */
[----:B------:R-:W-:Y:S02]  /*0540*/  USHF.L.U32 UR9, UR8, 0xb, URZ ;  /* 0x0000000b08097899 */ /* 0x000fe400080006ff */
[----:B------:R-:W-:Y:S02]  /*0550*/  USHF.L.U32 UR8, UR8, 0x1, URZ ;  /* 0x0000000108087899 */ /* 0x000fe400080006ff */
[----:B-1----:R-:W-:Y:S01]  /*0560*/  ULEA UR5, UR5, UR7, 0x18 ;  /* 0x0000000705057291 */ /* 0x002fe2000f8ec0ff */
[----:B------:R-:W1:Y:S11]  /*0570*/  FENCE.VIEW.ASYNC.S ;  /* 0x00000000000073c6 */ /* 0x000e760000000000 */
[----:B-1----:R1:W2:Y:S01]  /*0580*/  SYNCS.EXCH.64 URZ, [UR5], UR8 ;  /* 0x0000000805ff75b2 */ /* 0x0022a20008000100 */
[----:B------:R1:W3:Y:S01]  /*0590*/  SYNCS.EXCH.64 URZ, [UR5+0x18], UR8 ;  /* 0x0000180805ff75b2 */ /* 0x0002e20008000100 */
[----:B------:R1:W4:Y:S01]  /*05a0*/  SYNCS.EXCH.64 URZ, [UR5+0x8], UR8 ;  /* 0x0000080805ff75b2 */ /* 0x0003220008000100 */
[----:B------:R1:W1:Y:S01]  /*05b0*/  SYNCS.EXCH.64 URZ, [UR5+0x20], UR8 ;  /* 0x0000200805ff75b2 */ /* 0x0002620008000100 */
[----:B------:R1:W1:Y:S01]  /*05c0*/  SYNCS.EXCH.64 URZ, [UR5+0x10], UR8 ;  /* 0x0000100805ff75b2 */ /* 0x0002620008000100 */
[----:B------:R1:W1:Y:S01]  /*05d0*/  SYNCS.EXCH.64 URZ, [UR5+0x28], UR8 ;  /* 0x0000280805ff75b2 */ /* 0x0002620008000100 */
[----:B------:R-:W-:Y:S01]  /*05e0*/  NOP ;  /* 0x0000000000007918 */ /* 0x000fe20000000000 */
.L_x_9:
[----:B------:R-:W2:Y:S01]  /*05f0*/  SHFL.IDX PT, R2, R200, RZ, 0x1f ;  /* 0x00001fffc8027589 */ /* 0x000ea200000e0000 */
[----:B------:R-:W-:Y:S01]  /*0600*/  NOP ;  /* 0x0000000000007918 */ /* 0x000fe20000000000 */
[----:B--2---:R-:W-:-:S13]  /*0610*/  ISETP.NE.AND P0, PT, R2, 0x1, PT ;  /* 0x000000010200780c */ /* 0x004fda0003f05270 */
[----:B------:R-:W-:Y:S05]  /*0620*/  @P0 BRA `(.L_x_10) ;  /* 0x0000000000580947 */ /* 0x000fea0003800000 */
[----:B------:R-:W2:Y:S01]  /*0630*/  S2UR UR7, SR_CgaCtaId ;  /* 0x00000000000779c3 */ /* 0x000ea20000008800 */
[----:B-1----:R-:W-:Y:S01]  /*0640*/  UMOV UR8, 0x400 ;  /* 0x0000040000087882 */ /* 0x002fe20000000000 */
[----:B------:R-:W-:Y:S01]  /*0650*/  UMOV UR5, 0x20 ;  /* 0x0000002000057882 */ /* 0x000fe20000000000 */
[----:B------:R-:W-:Y:S01]  /*0660*/  UMOV UR4, 0x80 ;  /* 0x0000008000047882 */ /* 0x000fe20000000000 */
[----:B------:R-:W-:Y:S01]  /*0670*/  ELECT P0, URZ, PT ;  /* 0x0000000000ff782f */ /* 0x000fe20003800000 */
[----:B--2---:R-:W-:Y:S02]  /*0680*/  ULEA UR7, UR7, UR8, 0x18 ;  /* 0x0000000807077291 */ /* 0x004fe4000f8ec0ff */
[----:B------:R-:W-:-:S04]  /*0690*/  UIADD3 UR8, UPT, UPT, -UR5, 0x100000, URZ ;  /* 0x0010000005087890 */ /* 0x000fc8000fffe1ff */
[----:B------:R-:W-:Y:S02]  /*06a0*/  USHF.L.U32 UR9, UR8, 0xb, URZ ;  /* 0x0000000b08097899 */ /* 0x000fe400080006ff */
[----:B------:R-:W-:Y:S02]  /*06b0*/  USHF.L.U32 UR8, UR8, 0x1, URZ ;  /* 0x0000000108087899 */ /* 0x000fe400080006ff */
[----:B------:R-:W-:-:S04]  /*06c0*/  UIADD3 UR4, UPT, UPT, -UR4, 0x100000, URZ ;  /* 0x0010000004047890 */ /* 0x000fc8000fffe1ff */
[----:B------:R-:W-:Y:S02]  /*06d0*/  USHF.L.U32 UR5, UR4, 0xb, URZ ;  /* 0x0000000b04057899 */ /* 0x000fe400080006ff */
[----:B------:R-:W-:Y:S01]  /*06e0*/  USHF.L.U32 UR4, UR4, 0x1, URZ ;  /* 0x0000000104047899 */ /* 0x000fe200080006ff */
[----:B------:R-:W1:Y:S03]  /*06f0*/  FENCE.VIEW.ASYNC.S ;  /* 0x00000000000073c6 */ /* 0x000e660000000000 */
[----:B-1----:R2:W1:Y:S08]  /*0700*/  SYNCS.EXCH.64 URZ, [UR7+0x30], UR8 ;  /* 0x0000300807ff75b2 */ /* 0x0024700008000100 */
[----:B------:R2:W1:Y:S01]  /*0710*/  SYNCS.EXCH.64 URZ, [UR7+0x50], UR4 ;  /* 0x0000500407ff75b2 */ /* 0x0004620008000100 */
[----:B------:R2:W1:Y:S01]  /*0720*/  SYNCS.EXCH.64 URZ, [UR7+0x38], UR8 ;  /* 0x0000380807ff75b2 */ /* 0x0004620008000100 */
[----:B------:R2:W1:Y:S01]  /*0730*/  SYNCS.EXCH.64 URZ, [UR7+0x58], UR4 ;  /* 0x0000580407ff75b2 */ /* 0x0004620008000100 */
[----:B------:R2:W1:Y:S01]  /*0740*/  SYNCS.EXCH.64 URZ, [UR7+0x40], UR8 ;  /* 0x0000400807ff75b2 */ /* 0x0004620008000100 */
[----:B------:R2:W1:Y:S01]  /*0750*/  SYNCS.EXCH.64 URZ, [UR7+0x60], UR4 ;  /* 0x0000600407ff75b2 */ /* 0x0004620008000100 */
[----:B------:R2:W1:Y:S01]  /*0760*/  SYNCS.EXCH.64 URZ, [UR7+0x48], UR8 ;  /* 0x0000480807ff75b2 */ /* 0x0004620008000100 */
[----:B------:R2:W1:Y:S02]  /*0770*/  SYNCS.EXCH.64 URZ, [UR7+0x68], UR4 ;  /* 0x0000680407ff75b2 */ /* 0x0004640008000100 */
[----:B--2---:R-:W-:Y:S01]  /*0780*/  NOP ;  /* 0x0000000000007918 */ /* 0x004fe20000000000 */
.L_x_10:
[----:B------:R-:W2:Y:S01]  /*0790*/  SHFL.IDX PT, R2, R200, RZ, 0x1f ;  /* 0x00001fffc8027589 */ /* 0x000ea200000e0000 */
[----:B------:R-:W-:Y:S01]  /*07a0*/  NOP ;  /* 0x0000000000007918 */ /* 0x000fe20000000000 */
[----:B--2---:R-:W-:-:S13]  /*07b0*/  ISETP.NE.AND P0, PT, R2, 0x3, PT ;  /* 0x000000030200780c */ /* 0x004fda0003f05270 */
[----:B------:R-:W-:Y:S05]  /*07c0*/  @P0 BRA `(.L_x_11) ;  /* 0x0000000000300947 */ /* 0x000fea0003800000 */
[----:B-1----:R-:W1:Y:S01]  /*07d0*/  S2UR UR5, SR_CgaCtaId ;  /* 0x00000000000579c3 */ /* 0x002e620000008800 */
        /* <DEDUP_REMOVED lines=8> */
[----:B-1----:R2:W1:Y:S01]  /*0860*/  SYNCS.EXCH.64 URZ, [UR5+0x70], UR8 ;  /* 0x0000700805ff75b2 */ /* 0x0024620008000100 */
[----:B------:R2:W1:Y:S02]  /*0870*/  SYNCS.EXCH.64 URZ, [UR5+0x78], UR8 ;  /* 0x0000780805ff75b2 */ /* 0x0004640008000100 */
[----:B--2---:R-:W-:Y:S01]  /*0880*/  NOP ;  /* 0x0000000000007918 */ /* 0x004fe20000000000 */
.L_x_11:
[----:B------:R-:W2:Y:S01]  /*0890*/  SHFL.IDX PT, R2, R200, RZ, 0x1f ;  /* 0x00001fffc8027589 */ /* 0x000ea200000e0000 */
[----:B------:R-:W-:Y:S01]  /*08a0*/  NOP ;  /* 0x0000000000007918 */ /* 0x000fe20000000000 */
[----:B--2---:R-:W-:-:S13]  /*08b0*/  ISETP.NE.AND P0, PT, R2, 0x4, PT ;  /* 0x000000040200780c */ /* 0x004fda0003f05270 */
[----:B------:R-:W-:Y:S05]  /*08c0*/  @P0 BRA `(.L_x_12) ;  /* 0x00000000004c0947 */ /* 0x000fea0003800000 */
[----:B-1----:R-:W1:Y:S01]  /*08d0*/  S2UR UR5, SR_CgaCtaId ;  /* 0x00000000000579c3 */ /* 0x002e620000008800 */
[----:B------:R-:W-:Y:S01]  /*08e0*/  UMOV UR8, 0xe0 ;  /* 0x000000e000087882 */ /* 0x000fe20000000000 */
[----:B------:R-:W-:Y:S01]  /*08f0*/  UMOV UR7, 0x400 ;  /* 0x0000040000077882 */ /* 0x000fe20000000000 */
[----:B------:R-:W-:Y:S01]  /*0900*/  USEL UR8, UR8, 0x100, UP3 ;  /* 0x0000010008087887 */ /* 0x000fe20009800000 */
[----:B------:R-:W-:Y:S01]  /*0910*/  UMOV UR4, 0x1 ;  /* 0x0000000100047882 */ /* 0x000fe20000000000 */
[----:B------:R-:W-:Y:S01]  /*0920*/  ELECT P0, URZ, PT ;  /* 0x0000000000ff782f */ /* 0x000fe20003800000 */
[----:B------:R-:W-:-:S04]  /*0930*/  UIADD3 UR10, UPT, UPT, -UR4, 0x100000, URZ ;  /* 0x00100000040a7890 */ /* 0x000fc8000fffe1ff */
[----:B------:R-:W-:Y:S02]  /*0940*/  USHF.L.U32 UR11, UR10, 0xb, URZ ;  /* 0x0000000b0a0b7899 */ /* 0x000fe400080006ff */
[----:B------:R-:W-:Y:S02]  /*0950*/  USHF.L.U32 UR10, UR10, 0x1, URZ ;  /* 0x000000010a0a7899 */ /* 0x000fe400080006ff */
[----:B------:R-:W-:-:S04]  /*0960*/  UIADD3 UR8, UPT, UPT, -UR8, 0x100000, URZ ;  /* 0x0010000008087890 */ /* 0x000fc8000fffe1ff */
[----:B------:R-:W-:Y:S02]  /*0970*/  USHF.L.U32 UR9, UR8, 0xb, URZ ;  /* 0x0000000b08097899 */ /* 0x000fe400080006ff */
[----:B------:R-:W-:Y:S02]  /*0980*/  USHF.L.U32 UR8, UR8, 0x1, URZ ;  /* 0x0000000108087899 */ /* 0x000fe400080006ff */
[----:B-1----:R-:W-:Y:S01]  /*0990*/  ULEA UR5, UR5, UR7, 0x18 ;  /* 0x0000000705057291 */ /* 0x002fe2000f8ec0ff */
[----:B------:R-:W1:Y:S11]  /*09a0*/  FENCE.VIEW.ASYNC.S ;  /* 0x00000000000073c6 */ /* 0x000e760000000000 */
[----:B-1----:R2:W1:Y:S01]  /*09b0*/  SYNCS.EXCH.64 URZ, [UR5+0x80], UR10 ;  /* 0x0000800a05ff75b2 */ /* 0x0024620008000100 */
[----:B------:R2:W1:Y:S01]  /*09c0*/  SYNCS.EXCH.64 URZ, [UR5+0x90], UR8 ;  /* 0x0000900805ff75b2 */ /* 0x0004620008000100 */
[----:B------:R2:W1:Y:S01]  /*09d0*/  SYNCS.EXCH.64 URZ, [UR5+0x88], UR10 ;  /* 0x0000880a05ff75b2 */ /* 0x0004620008000100 */
[----:B------:R2:W1:Y:S02]  /*09e0*/  SYNCS.EXCH.64 URZ, [UR5+0x98], UR8 ;  /* 0x0000980805ff75b2 */ /* 0x0004640008000100 */
[----:B--2---:R-:W-:Y:S01]  /*09f0*/  NOP ;  /* 0x0000000000007918 */ /* 0x004fe20000000000 */
.L_x_12:
        /* <DEDUP_REMOVED lines=20> */
[----:B------:R2:W1:Y:S02]  /*0b40*/  SYNCS.EXCH.64 URZ, [UR7+0xb8], UR4 ;  /* 0x0000b80407ff75b2 */ /* 0x0004640008000100 */
[----:B--2---:R-:W-:Y:S01]  /*0b50*/  NOP ;  /* 0x0000000000007918 */ /* 0x004fe20000000000 */
.L_x_13:
        /* <DEDUP_REMOVED lines=18> */
.L_x_14:
[----:B-1----:R-:W1:Y:S01]  /*0c80*/  S2UR UR5, SR_CTAID.X ;  /* 0x00000000000579c3 */ /* 0x002e620000002500 */
[----:B------:R-:W-:-:S05]  /*0c90*/  CS2R.32 R192, SR_CgaSize ;  /* 0x0000000000c07805 */ /* 0x000fca0000008a00 */
[----:B------:R-:W-:-:S05]  /*0ca0*/  IMAD R192, R192, -0xa0, RZ ;  /* 0xffffff60c0c07824 */ /* 0x000fca00078e02ff */
[----:B------:R-:W-:-:S14]  /*0cb0*/  R2UR UR8, R192 ;  /* 0x00000000c00872ca */ /* 0x000fdc00000e0000 */
[----:B------:R-:W2:Y:S01]  /*0cc0*/  LDCU UR8, c[0x0][UR8+0x2b0] ;  /* 0x00005600080877ac */ /* 0x000ea20008000800 */
[----:B------:R-:W-:Y:S01]  /*0cd0*/  NOP ;  /* 0x0000000000007918 */ /* 0x000fe20000000000 */
[----:B------:R-:W-:-:S05]  /*0ce0*/  CS2R.32 R192, SR_CgaSize ;  /* 0x0000000000c07805 */ /* 0x000fca0000008a00 */
[----:B------:R-:W-:-:S05]  /*0cf0*/  IMAD R192, R192, -0xa0, RZ ;  /* 0xffffff60c0c07824 */ /* 0x000fca00078e02ff */
[----:B------:R-:W-:-:S14]  /*0d00*/  R2UR UR7, R192 ;  /* 0x00000000c00772ca */ /* 0x000fdc00000e0000 */
[----:B------:R-:W3:Y:S01]  /*0d10*/  LDCU UR7, c[0x0][UR7+0x2b4] ;  /* 0x00005680070777ac */ /* 0x000ee20008000800 */
[----:B------:R-:W4:Y:S08]  /*0d20*/  S2UR UR4, SR_CTAID.Y ;  /* 0x00000000000479c3 */ /* 0x000f300000002600 */
[----:B------:R-:W3:Y:S01]  /*0d30*/  LDC R9, c[0x0][0xb24] ;  /* 0x0002c900ff097b82 */ /* 0x000ee20000000800 */
[----:B-1----:R-:W-:-:S02]  /*0d40*/  I2FP.F32.U32 R4, UR5 ;  /* 0x0000000500047c45 */ /* 0x002fc40008201000 */
[----:B------:R-:W-:-:S05]  /*0d50*/  CS2R.32 R5, SR_CgaSize ;  /* 0x0000000000057805 */ /* 0x000fca0000008a00 */
[----:B------:R-:W-:-:S06]  /*0d60*/  IMAD R5, R5, -0xa0, RZ ;  /* 0xffffff6005057824 */ /* 0x000fcc00078e02ff */
[----:B------:R-:W1:Y:S01]  /*0d70*/  LDC R5, c[0x0][R5+0x2a0] ;  /* 0x0000a80005057b82 */ /* 0x000e620000000800 */
[----:B------:R-:W-:Y:S01]  /*0d80*/  MOV R21, UR5 ;  /* 0x0000000500157c02 */ /* 0x000fe20008000f00 */
[----:B--2---:R-:W-:Y:S01]  /*0d90*/  FMUL R4, R4, UR8 ;  /* 0x0000000804047c20 */ /* 0x004fe20008400000 */
[----:B----4-:R-:W-:Y:S02]  /*0da0*/  I2FP.F32.U32 R2, UR4 ;  /* 0x0000000400027c45 */ /* 0x010fe40008201000 */
[----:B------:R-:W-:-:S05]  /*0db0*/  CS2R.32 R3, SR_CgaSize ;  /* 0x0000000000037805 */ /* 0x000fca0000008a00 */
[----:B------:R-:W-:-:S06]  /*0dc0*/  IMAD R3, R3, -0xa0, RZ ;  /* 0xffffff6003037824 */ /* 0x000fcc00078e02ff */
[----:B------:R-:W2:Y:S01]  /*0dd0*/  LDC R3, c[0x0][R3+0x2a4] ;  /* 0x0000a90003037b82 */ /* 0x000ea20000000800 */
[----:B------:R-:W4:Y:S01]  /*0de0*/  F2I.U32.TRUNC.NTZ R192, R4 ;  /* 0x0000000400c07305 */ /* 0x000f22000020f000 */
[----:B------:R-:W-:Y:S01]  /*0df0*/  MOV R20, UR4 ;  /* 0x0000000400147c02 */ /* 0x000fe20008000f00 */
[----:B---3--:R-:W-:-:S05]  /*0e00*/  FMUL R2, R2, UR7 ;  /* 0x0000000702027c20 */ /* 0x008fca0008400000 */
[----:B------:R-:W-:Y:S01]  /*0e10*/  BAR.SYNC.DEFER_BLOCKING 0x0 ;  /* 0x0000000000007b1d */ /* 0x000fe20000010000 */
[----:B------:R-:W-:-:S05]  /*0e20*/  ISETP.GE.AND P0, PT, R9, 0x1, PT ;  /* 0x000000010900780c */ /* 0x000fca0003f06270 */
[----:B------:R-:W3:Y:S02]  /*0e30*/  F2I.U32.TRUNC.NTZ R180, R2 ;  /* 0x0000000200b47305 */ /* 0x000ee4000020f000 */
[----:B------:R-:W2:Y:S01]  /*0e40*/  S2UR UR44, SR_CTAID.Z ;  /* 0x00000000002c79c3 */ /* 0x000ea20000002700 */
[----:B----4-:R-:W-:-:S05]  /*0e50*/  IADD3 R192, PT, PT, -R192, RZ, RZ ;  /* 0x000000ffc0c07210 */ /* 0x010fca0007ffe1ff */
[----:B-1----:R-:W-:Y:S01]  /*0e60*/  IMAD R192, R5, R192, UR5 ;  /* 0x0000000505c07e24 */ /* 0x002fe2000f8e02c0 */
[----:B---3--:R-:W-:-:S05]  /*0e70*/  IADD3 R180, PT, PT, -R180, RZ, RZ ;  /* 0x000000ffb4b47210 */ /* 0x008fca0007ffe1ff */
[----:B--2---:R-:W-:Y:S01]  /*0e80*/  IMAD R180, R3, R180, UR4 ;  /* 0x0000000403b47e24 */ /* 0x004fe2000f8e02b4 */
[----:B------:R-:W-:Y:S06]  /*0e90*/  @!P0 BRA `(.L_x_15) ;  /* 0x0000000000b88947 */ /* 0x000fec0003800000 */
[----:B------:R-:W1:Y:S01]  /*0ea0*/  LDC.64 R4, c[0x0][0xb18] ;  /* 0x0002c600ff047b82 */ /* 0x000e620000000a00 */
[----:B------:R-:W-:-:S07]  /*0eb0*/  ISETP.NE.AND P0, PT, R9, 0x1, PT ;  /* 0x000000010900780c */ /* 0x000fce0003f05270 */
[----:B------:R-:W2:Y:S08]  /*0ec0*/  LDC R10, c[0x0][0xb0c] ;  /* 0x0002c300ff0a7b82 */ /* 0x000eb00000000800 */
[----:B------:R-:W3:Y:S08]  /*0ed0*/  LDC R11, c[0x0][0x370] ;  /* 0x0000dc00ff0b7b82 */ /* 0x000ef00000000800 */
[----:B------:R-:W4:Y:S01]  /*0ee0*/  LDC R12, c[0x0][0x374] ;  /* 0x0000dd00ff0c7b82 */ /* 0x000f220000000800 */
[----:B-1----:R-:W-:-:S07]  /*0ef0*/  ISETP.NE.AND P1, PT, R4, 0x1, PT ;  /* 0x000000010400780c */ /* 0x002fce0003f25270 */
[----:B------:R-:W3:Y:S01]  /*0f00*/  LDC.64 R6, c[0x0][0xb10] ;  /* 0x0002c400ff067b82 */ /* 0x000ee20000000a00 */
[----:B--2---:R-:W-:-:S07]  /*0f10*/  ISETP.NE.AND P2, PT, R10, 0x1, PT ;  /* 0x000000010a00780c */ /* 0x004fce0003f45270 */
[----:B------:R-:W1:Y:S08]  /*0f20*/  LDC R8, c[0x0][0xb20] ;  /* 0x0002c800ff087b82 */ /* 0x000e700000000800 */
[----:B------:R-:W2:Y:S01]  /*0f30*/  LDC.64 R2, c[0x0][0xb28] ;  /* 0x0002ca00ff027b82 */ /* 0x000ea20000000a00 */
[----:B----4-:R-:W-:-:S04]  /*0f40*/  IMAD.HI.U32 R13, R12, R5, RZ ;  /* 0x000000050c0d7227 */ /* 0x010fc800078e00ff */
[----:B------:R-:W-:-:S04]  /*0f50*/  IMAD.HI.U32 R5, R20, R5, RZ ;  /* 0x0000000514057227 */ /* 0x000fc800078e00ff */
[----:B---3--:R-:W-:-:S04]  /*0f60*/  IMAD.HI.U32 R14, R11, R6, RZ ;  /* 0x000000060b0e7227 */ /* 0x008fc800078e00ff */
[C---:B------:R-:W-:Y:S01]  /*0f70*/  IMAD.HI.U32 R16, R21.reuse, R6, RZ ;  /* 0x0000000615107227 */ /* 0x040fe200078e00ff */
[-C--:B------:R-:W-:Y:S02]  /*0f80*/  @P2 SHF.R.U32.HI R11, RZ, R7.reuse, R14 ;  /* 0x00000007ff0b2219 */ /* 0x080fe4000001160e */
[-C--:B-1----:R-:W-:Y:S02]  /*0f90*/  @P1 SHF.R.U32.HI R12, RZ, R8.reuse, R13 ;  /* 0x00000008ff0c1219 */ /* 0x082fe4000001160d */
[----:B------:R-:W-:Y:S02]  /*0fa0*/  SHF.R.U32.HI R5, RZ, R8, R5 ;  /* 0x00000008ff057219 */ /* 0x000fe40000011605 */
[----:B------:R-:W-:Y:S02]  /*0fb0*/  SHF.R.U32.HI R16, RZ, R7, R16 ;  /* 0x00000007ff107219 */ /* 0x000fe40000011610 */
[----:B------:R-:W-:Y:S01]  /*0fc0*/  SEL R5, R20, R5, !P1 ;  /* 0x0000000514057207 */ /* 0x000fe20004800000 */
[----:B--2---:R-:W-:Y:S01]  /*0fd0*/  IMAD.HI.U32 R14, R12, R2, RZ ;  /* 0x000000020c0e7227 */ /* 0x004fe200078e00ff */
[----:B------:R-:W-:-:S02]  /*0fe0*/  SEL R7, R21, R16, !P2 ;  /* 0x0000001015077207 */ /* 0x000fc40005000000 */
[----:B------:R-:W-:Y:S01]  /*0ff0*/  IADD3 R13, PT, PT, -R5, RZ, RZ ;  /* 0x000000ff050d7210 */ /* 0x000fe20007ffe1ff */
[----:B------:R-:W-:Y:S01]  /*1000*/  IMAD.HI.U32 R6, R11, R2, RZ ;  /* 0x000000020b067227 */ /* 0x000fe200078e00ff */
[----:B------:R-:W-:-:S03]  /*1010*/  @P0 SHF.R.U32.HI R12, RZ, R3, R14 ;  /* 0x00000003ff0c0219 */ /* 0x000fc6000001160e */
[----:B------:R-:W-:Y:S01]  /*1020*/  IMAD R13, R4, R13, R20 ;  /* 0x0000000d040d7224 */ /* 0x000fe200078e0214 */
[----:B------:R-:W-:Y:S01]  /*1030*/  @P0 SHF.R.U32.HI R11, RZ, R3, R6 ;  /* 0x00000003ff0b0219 */ /* 0x000fe20000011606 */
[----:B------:R-:W-:-:S04]  /*1040*/  IMAD R12, R12, R9, RZ ;  /* 0x000000090c0c7224 */ /* 0x000fc800078e02ff */
[----:B------:R-:W-:Y:S01]  /*1050*/  IMAD R6, R11, R9, RZ ;  /* 0x000000090b067224 */ /* 0x000fe200078e02ff */
[----:B------:R-:W-:-:S04]  /*1060*/  ISETP.GE.AND P1, PT, R5, R12, PT ;  /* 0x0000000c0500720c */ /* 0x000fc80003f26270 */
[----:B------:R-:W-:Y:S01]  /*1070*/  ISETP.GE.OR P1, PT, R7, R6, P1 ;  /* 0x000000060700720c */ /* 0x000fe20000f26670 */
[----:B------:R-:W-:-:S05]  /*1080*/  IMAD.HI.U32 R6, R5, R2, RZ ;  /* 0x0000000205067227 */ /* 0x000fca00078e00ff */
[----:B------:R-:W-:-:S04]  /*1090*/  SHF.R.U32.HI R6, RZ, R3, R6 ;  /* 0x00000003ff067219 */ /* 0x000fc80000011606 */
[----:B------:R-:W-:-:S03]  /*10a0*/  SEL R6, R5, R6, !P0 ;  /* 0x0000000605067207 */ /* 0x000fc60004000000 */
[----:B------:R-:W-:Y:S01]  /*10b0*/  @!P1 IMAD.HI.U32 R8, R7, R2, RZ ;  /* 0x0000000207089227 */ /* 0x000fe200078e00ff */
[----:B------:R-:W-:-:S04]  /*10c0*/  IADD3 R2, PT, PT, -R6, RZ, RZ ;  /* 0x000000ff06027210 */ /* 0x000fc80007ffe1ff */
[----:B------:R-:W-:Y:S01]  /*10d0*/  @!P1 SHF.R.U32.HI R8, RZ, R3, R8 ;  /* 0x00000003ff089219 */ /* 0x000fe20000011608 */
[----:B------:R-:W-:-:S03]  /*10e0*/  IMAD R2, R9, R2, R5 ;  /* 0x0000000209027224 */ /* 0x000fc600078e0205 */
[----:B------:R-:W-:-:S05]  /*10f0*/  @!P1 SEL R3, R7, R8, !P0 ;  /* 0x0000000807039207 */ /* 0x000fca0004000000 */
[--C-:B------:R-:W-:Y:S02]  /*1100*/  @!P1 IMAD.IADD R6, R6, 0x1, -R3.reuse ;  /* 0x0000000106069824 */ /* 0x100fe400078e0a03 */
[----:B------:R-:W-:Y:S01]  /*1110*/  @!P1 IMAD R3, R2, R11, R3 ;  /* 0x0000000b02039224 */ /* 0x000fe200078e0203 */
[----:B------:R-:W-:Y:S01]  /*1120*/  IADD3 R2, PT, PT, -R7, RZ, RZ ;  /* 0x000000ff07027210 */ /* 0x000fe20007ffe1ff */
[----:B------:R-:W-:Y:S02]  /*1130*/  @!P1 IMAD R5, R6, R9, R7 ;  /* 0x0000000906059224 */ /* 0x000fe400078e0207 */
[----:B------:R-:W-:Y:S02]  /*1140*/  @!P1 IMAD.MOV.U32 R7, RZ, RZ, R3 ;  /* 0x000000ffff079224 */ /* 0x000fe400078e0003 */
[----:B------:R-:W-:Y:S02]  /*1150*/  IMAD R2, R10, R2, R21 ;  /* 0x000000020a027224 */ /* 0x000fe400078e0215 */
[----:B------:R-:W-:-:S02]  /*1160*/  IMAD R20, R5, R4, R13 ;  /* 0x0000000405147224 */ /* 0x000fc400078e020d */
[----:B------:R-:W-:Y:S02]  /*1170*/  IMAD R21, R7, R10, R2 ;  /* 0x0000000a07157224 */ /* 0x000fe400078e0202 */
.L_x_15:
[----:B------:R-:W1:Y:S01]  /*1180*/  LDCU UR4, c[0x0][0xb30] ;  /* 0x00016600ff0477ac */ /* 0x000e620008000800 */
[----:B------:R-:W2:Y:S08]  /*1190*/  S2UR UR45, SR_CgaCtaId ;  /* 0x00000000002d79c3 */ /* 0x000eb00000008800 */
[----:B------:R-:W3:Y:S01]  /*11a0*/  LDC R136, c[0x0][0xb24] ;  /* 0x0002c900ff887b82 */ /* 0x000ee20000000800 */
[----:B-1----:R-:W-:-:S09]  /*11b0*/  UISETP.NE.AND UP0, UPT, UR4, 0x1, UPT ;  /* 0x000000010400788c */ /* 0x002fd2000bf05270 */
[----:B--2---:R-:W-:Y:S05]  /*11c0*/  BRA.U UP0, `(.L_x_16) ;  /* 0x0000000100407547 */ /* 0x004fea000b800000 */
[----:B------:R-:W1:Y:S08]  /*11d0*/  LDC.64 R4, c[0x0][0xb10] ;  /* 0x0002c400ff047b82 */ /* 0x000e700000000a00 */
[----:B------:R-:W2:Y:S08]  /*11e0*/  LDC.64 R2, c[0x0][0xb18] ;  /* 0x0002c600ff027b82 */ /* 0x000eb00000000a00 */
[----:B------:R-:W4:Y:S08]  /*11f0*/  LDC R6, c[0x0][0xb20] ;  /* 0x0002c800ff067b82 */ /* 0x000f300000000800 */
[----:B------:R-:W3:Y:S01]  /*1200*/  LDC R8, c[0x0][0xb0c] ;  /* 0x0002c300ff087b82 */ /* 0x000ee20000000800 */
[----:B-1----:R-:W-:-:S05]  /*1210*/  IMAD.HI.U32 R4, R21, R4, RZ ;  /* 0x0000000415047227 */ /* 0x002fca00078e00ff */
[----:B------:R-:W-:Y:S01]  /*1220*/  SHF.R.U32.HI R4, RZ, R5, R4 ;  /* 0x00000005ff047219 */ /* 0x000fe20000011604 */
[----:B--2---:R-:W-:Y:S01]  /*1230*/  IMAD.HI.U32 R3, R20, R3, RZ ;  /* 0x0000000314037227 */ /* 0x004fe200078e00ff */
[----:B------:R-:W-:-:S04]  /*1240*/  ISETP.NE.AND P0, PT, R2, 0x1, PT ;  /* 0x000000010200780c */ /* 0x000fc80003f05270 */
[----:B----4-:R-:W-:-:S04]  /*1250*/  SHF.R.U32.HI R3, RZ, R6, R3 ;  /* 0x00000006ff037219 */ /* 0x010fc80000011603 */
[----:B------:R-:W-:Y:S02]  /*1260*/  SEL R3, R20, R3, !P0 ;  /* 0x0000000314037207 */ /* 0x000fe40004000000 */
[----:B---3--:R-:W-:-:S04]  /*1270*/  ISETP.NE.AND P1, PT, R8, 0x1, PT ;  /* 0x000000010800780c */ /* 0x008fc80003f25270 */
[----:B------:R-:W-:-:S05]  /*1280*/  SEL R4, R21, R4, !P1 ;  /* 0x0000000415047207 */ /* 0x000fca0004800000 */
[----:B------:R-:W-:Y:S02]  /*1290*/  IMAD.IADD R5, R3, 0x1, -R4 ;  /* 0x0000000103057824 */ /* 0x000fe400078e0a04 */
[----:B------:R-:W-:Y:S02]  /*12a0*/  IMAD.IADD R3, R4, 0x1, -R3 ;  /* 0x0000000104037824 */ /* 0x000fe400078e0a03 */
[----:B------:R-:W-:Y:S02]  /*12b0*/  IMAD R21, R5, R8, R21 ;  /* 0x0000000805157224 */ /* 0x000fe400078e0215 */
[----:B------:R-:W-:-:S07]  /*12c0*/  IMAD R20, R3, R2, R20 ;  /* 0x0000000203147224 */ /* 0x000fce00078e0214 */
.L_x_16:
[----:B------:R-:W-:Y:S01]  /*12d0*/  BAR.SYNC.DEFER_BLOCKING 0x0 ;  /* 0x0000000000007b1d */ /* 0x000fe20000010000 */
[----:B------:R-:W-:Y:S01]  /*12e0*/  UISETP.NE.AND UP0, UPT, UR6, 0x2, UPT ;  /* 0x000000020600788c */ /* 0x000fe2000bf05270 */
[----:B------:R-:W-:Y:S02]  /*12f0*/  ISETP.NE.OR P5, PT, R0, 0x2, !P5 ;  /* 0x000000020000780c */ /* 0x000fe40006fa5670 */
[----:B------:R-:W-:-:S06]  /*1300*/  LOP3.LUT R2, R209, 0x1f, RZ, 0xc0, !PT ;  /* 0x0000001fd1027812 */ /* 0x000fcc00078ec0ff */
[----:B------:R-:W-:Y:S05]  /*1310*/  BRA.U UP0, `(.L_x_17) ;  /* 0x0000001100387547 */ /* 0x000fea000b800000 */
[----:B------:R-:W1:Y:S01]  /*1320*/  LDCU UR13, c[0x0][0x38c] ;  /* 0x00007180ff0d77ac */ /* 0x000e620008000800 */
[----:B------:R-:W2:Y:S01]  /*1330*/  LDC R9, c[0x0][0x370] ;  /* 0x0000dc00ff097b82 */ /* 0x000ea20000000800 */
[----:B------:R-:W-:Y:S01]  /*1340*/  HFMA2 R14, -RZ, RZ, 0, 0 ;  /* 0x00000000ff0e7431 */ /* 0x000fe200000001ff */
[----:B------:R-:W-:Y:S01]  /*1350*/  ISETP.EQ.OR P4, PT, R2, RZ, P5 ;  /* 0x000000ff0200720c */ /* 0x000fe20002f82670 */
[----:B------:R-:W-:Y:S01]  /*1360*/  IMAD.MOV.U32 R15, RZ, RZ, 0x1 ;  /* 0x00000001ff0f7424 */ /* 0x000fe200078e00ff */
[----:B------:R-:W-:Y:S01]  /*1370*/  MOV R10, RZ ;  /* 0x000000ff000a7202 */ /* 0x000fe20000000f00 */
[----:B------:R-:W-:Y:S01]  /*1380*/  IMAD.MOV.U32 R12, RZ, RZ, RZ ;  /* 0x000000ffff0c7224 */ /* 0x000fe200078e00ff */
[----:B------:R-:W4:Y:S01]  /*1390*/  LDCU.64 UR22, c[0x0][0x348] ;  /* 0x00006900ff1677ac */ /* 0x000f220008000a00 */
[----:B------:R-:W-:Y:S01]  /*13a0*/  IMAD.MOV.U32 R8, RZ, RZ, 0x1 ;  /* 0x00000001ff087424 */ /* 0x000fe200078e00ff */
[----:B------:R-:W2:Y:S01]  /*13b0*/  LDC R0, c[0x0][0x374] ;  /* 0x0000dd00ff007b82 */ /* 0x000ea20000000800 */
[----:B------:R-:W-:Y:S01]  /*13c0*/  UMOV UR6, URZ ;  /* 0x000000ff00067c82 */ /* 0x000fe20008000000 */
[----:B-1----:R-:W-:-:S04]  /*13d0*/  UIADD3 UR5, UPT, UPT, UR13, 0x3f, URZ ;  /* 0x0000003f0d057890 */ /* 0x002fc8000fffe0ff */
[----:B------:R-:W-:-:S04]  /*13e0*/  USHF.R.S32.HI UR4, URZ, 0x1f, UR5 ;  /* 0x0000001fff047899 */ /* 0x000fc80008011405 */
[----:B------:R-:W-:-:S04]  /*13f0*/  ULEA.HI UR4, UR4, UR5, URZ, 0x6 ;  /* 0x0000000504047291 */ /* 0x000fc8000f8f30ff */
[----:B------:R-:W-:Y:S02]  /*1400*/  USHF.R.S32.HI UR15, URZ, 0x6, UR4 ;  /* 0x00000006ff0f7899 */ /* 0x000fe40008011404 */
[----:B------:R-:W-:Y:S02]  /*1410*/  UIADD3 UR4, UPT, UPT, UR13, -0x1, URZ ;  /* 0xffffffff0d047890 */ /* 0x000fe4000fffe0ff */
[----:B------:R-:W-:Y:S02]  /*1420*/  UISETP.LT.U32.AND UP0, UPT, UR15, 0x3, UPT ;  /* 0x000000030f00788c */ /* 0x000fe4000bf01070 */
[----:B------:R-:W-:Y:S02]  /*1430*/  UISETP.GE.U32.AND UP1, UPT, UR4, -0x7f, UPT ;  /* 0xffffff810400788c */ /* 0x000fe4000bf26070 */
[----:B------:R-:W-:Y:S02]  /*1440*/  USEL UR14, UR15, 0x3, UP0 ;  /* 0x000000030f0e7887 */ /* 0x000fe40008000000 */
[----:B------:R-:W-:-:S02]  /*1450*/  UIADD3 UR13, UPT, UPT, UR13, 0x7e, URZ ;  /* 0x0000007e0d0d7890 */ /* 0x000fc4000fffe0ff */
[----:B------:R-:W-:Y:S02]  /*1460*/  UIADD3 UR5, UPT, UPT, UR14, -0x1, URZ ;  /* 0xffffffff0e057890 */ /* 0x000fe4000fffe0ff */
[----:B------:R-:W-:-:S03]  /*1470*/  UIADD3 UR7, UPT, UPT, UR15, -UR14, URZ ;  /* 0x8000000e0f077290 */ /* 0x000fc6000fffe0ff */
[----:B------:R-:W-:-:S04]  /*1480*/  @UP1 UIADD3 UR5, UPT, UPT, UR14, URZ, URZ ;  /* 0x000000ff0e051290 */ /* 0x000fc8000fffe0ff */
[----:B----4-:R-:W-:-:S12]  /*1490*/  UIADD3 UR5, UPT, UPT, UR5, 0x1, URZ ;  /* 0x0000000105057890 */ /* 0x010fd8000fffe0ff */
.L_x_35:
[----:B------:R-:W-:Y:S01]  /*14a0*/  UISETP.NE.AND UP0, UPT, UR45, URZ, UPT ;  /* 0x000000ff2d00728c */ /* 0x000fe2000bf05270 */
[----:B------:R-:W1:Y:S08]  /*14b0*/  S2UR UR45, SR_CgaCtaId ;  /* 0x00000000002d79c3 */ /* 0x000e700000008800 */
[----:B------:R-:W-:Y:S05]  /*14c0*/  BRA.U UP0, `(.L_x_18) ;  /* 0x0000000100347547 */ /* 0x000fea000b800000 */
[----:B------:R-:W4:Y:S01]  /*14d0*/  S2R R2, SR_CgaCtaId ;  /* 0x0000000000027919 */ /* 0x000f220000008800 */
[----:B------:R-:W-:-:S04]  /*14e0*/  MOV R3, 0x400 ;  /* 0x0000040000037802 */ /* 0x000fc80000000f00 */
[----:B----4-:R-:W-:Y:S02]  /*14f0*/  LEA R3, R2, R3, 0x18 ;  /* 0x0000000302037211 */ /* 0x010fe400078ec0ff */
[----:B------:R-:W-:-:S03]  /*1500*/  SHF.L.U32 R2, R8, 0x1f, RZ ;  /* 0x0000001f08027819 */ /* 0x000fc600000006ff */
[----:B------:R-:W-:-:S04]  /*1510*/  IMAD R3, R10, 0x8, R3 ;  /* 0x000000080a037824 */ /* 0x000fc800078e0203 */
[----:B------:R-:W4:Y:S02]  /*1520*/  SYNCS.PHASECHK.TRANS64.TRYWAIT P0, [R3+URZ+0xd0], R2 ;  /* 0x0000d002030075a7 */ /* 0x000f2400080011ff */
[----:B----4-:R-:W-:Y:S05]  /*1530*/  @!P0 BRA `(.L_x_19) ;  /* 0x0000009800348947 */ /* 0x010fea0003800000 */
.L_x_130:
[----:B------:R-:W-:Y:S01]  /*1540*/  VIADD R10, R10, 0x1 ;  /* 0x000000010a0a7836 */ /* 0x000fe20000000000 */
[----:B------:R4:W-:Y:S04]  /*1550*/  SYNCS.ARRIVE.TRANS64.A1T0 RZ, [R3+URZ+0xc0], RZ ;  /* 0x0000c0ff03ff79a7 */ /* 0x0009e800081000ff */
[----:B------:R-:W-:-:S04]  /*1560*/  ISETP.NE.AND P0, PT, R10, 0x2, PT ;  /* 0x000000020a00780c */ /* 0x000fc80003f05270 */
[----:B------:R-:W-:Y:S02]  /*1570*/  SEL R10, R10, RZ, P0 ;  /* 0x000000ff0a0a7207 */ /* 0x000fe40000000000 */
[----:B----4-:R-:W-:-:S04]  /*1580*/  SEL R3, RZ, 0x1, P0 ;  /* 0x00000001ff037807 */ /* 0x010fc80000000000 */
[----:B------:R-:W-:-:S07]  /*1590*/  LOP3.LUT R8, R8, R3, RZ, 0x3c, !PT ;  /* 0x0000000308087212 */ /* 0x000fce00078e3cff */
.L_x_18:
[----:B------:R-:W-:Y:S01]  /*15a0*/  UMOV UR4, 0x400 ;  /* 0x0000040000047882 */ /* 0x000fe20000000000 */
[----:B------:R-:W-:Y:S01]  /*15b0*/  SHF.L.U32 R2, R15, 0x1f, RZ ;  /* 0x0000001f0f027819 */ /* 0x000fe200000006ff */
[----:B-1----:R-:W-:Y:S01]  /*15c0*/  ULEA UR4, UR45, UR4, 0x18 ;  /* 0x000000042d047291 */ /* 0x002fe2000f8ec0ff */
[----:B------:R-:W-:Y:S01]  /*15d0*/  R2UR UR43, R21 ;  /* 0x00000000152b72ca */ /* 0x000fe200000e0000 */
[----:B------:R-:W-:Y:S01]  /*15e0*/  UISETP.GE.U32.AND UP0, UPT, UR13, 0x7f, UPT ;  /* 0x0000007f0d00788c */ /* 0x000fe2000bf06070 */
[----:B------:R-:W-:Y:S01]  /*15f0*/  R2UR UR11, R20 ;  /* 0x00000000140b72ca */ /* 0x000fe200000e0000 */
[----:B------:R-:W-:Y:S01]  /*1600*/  ULEA UR8, UR6, UR4, 0x3 ;  /* 0x0000000406087291 */ /* 0x000fe2000f8e18ff */
[----:B------:R-:W-:-:S08]  /*1610*/  UMOV UR24, URZ ;  /* 0x000000ff00187c82 */ /* 0x000fd00008000000 */
[----:B------:R1:W4:Y:S01]  /*1620*/  SYNCS.PHASECHK.TRANS64.TRYWAIT P0, [UR8+0x18], R2 ;  /* 0x00001802ff0075a7 */ /* 0x0003220008001108 */
[----:B------:R-:W-:Y:S02]  /*1630*/  USHF.L.U32 UR43, UR43, 0x7, URZ ;  /* 0x000000072b2b7899 */ /* 0x000fe400080006ff */
[----:B------:R-:W-:Y:S01]  /*1640*/  USHF.L.U32 UR11, UR11, 0x8, URZ ;  /* 0x000000080b0b7899 */ /* 0x000fe200080006ff */
[----:B------:R-:W-:Y:S11]  /*1650*/  BRA.U !UP0, `(.L_x_20) ;  /* 0x0000000108a87547 */ /* 0x000ff6000b800000 */
[----:B------:R-:W-:Y:S01]  /*1660*/  UMOV UR16, URZ ;  /* 0x000000ff00107c82 */ /* 0x000fe20008000000 */
[----:B------:R-:W-:-:S05]  /*1670*/  UMOV UR17, UR6 ;  /* 0x0000000600117c82 */ /* 0x000fca0008000000 */
.L_x_25:
[----:B-1----:R-:W-:Y:S01]  /*1680*/  ULEA UR41, UR17, UR4, 0x3 ;  /* 0x0000000411297291 */ /* 0x002fe2000f8e18ff */
[----:B----4-:R-:W-:Y:S01]  /*1690*/  @!P5 MOV R3, 0xc000 ;  /* 0x0000c0000003d802 */ /* 0x010fe20000000f00 */
[----:B----4-:R-:W-:Y:S10]  /*16a0*/  @P0 BRA `(.L_x_21) ;  /* 0x00000000000c0947 */ /* 0x010ff40003800000 */
[----:B------:R-:W-:-:S04]  /*16b0*/  SHF.L.U32 R5, R15, 0x1f, RZ ;  /* 0x0000001f0f057819 */ /* 0x000fc800000006ff */
[----:B------:R-:W4:Y:S02]  /*16c0*/  SYNCS.PHASECHK.TRANS64.TRYWAIT P0, [UR41+0x18], R5 ;  /* 0x00001805ff0075a7 */ /* 0x000f240008001129 */
[----:B----4-:R-:W-:Y:S05]  /*16d0*/  @!P0 BRA `(.L_x_22) ;  /* 0x0000009400e08947 */ /* 0x010fea0003800000 */
.L_x_21:
[----:B------:R4:W-:Y:S01]  /*16e0*/  @!P5 SYNCS.ARRIVE.TRANS64 RZ, [UR41], R3 ;  /* 0x00000003ffffd9a7 */ /* 0x0009e20008000029 */
[----:B------:R-:W-:Y:S04]  /*16f0*/  BSSY.RECONVERGENT B0, `(.L_x_23) ;  /* 0x0000003000007945 */ /* 0x000fe80003800200 */
[----:B------:R-:W-:Y:S05]  /*1700*/  @P4 BRA `(.L_x_24) ;  /* 0x0000000000044947 */ /* 0x000fea0003800000 */
[----:B------:R-:W-:Y:S05]  /*1710*/  BPT.TRAP 0x1 ;  /* 0x000000040000795c */ /* 0x000fea0000300000 */
.L_x_24:
[----:B------:R-:W-:Y:S05]  /*1720*/  BSYNC.RECONVERGENT B0 ;  /* 0x0000000000007941 */ /* 0x000fea0003800200 */
.L_x_23:
[----:B------:R-:W-:Y:S02]  /*1730*/  UIADD3 UR6, UPT, UPT, UR17, 0x1, URZ ;  /* 0x0000000111067890 */ /* 0x000fe4000fffe0ff */
[----:B------:R-:W-:Y:S02]  /*1740*/  ULEA UR40, UR17, UR4, 0xe ;  /* 0x0000000411287291 */ /* 0x000fe4000f8e70ff */
[----:B------:R-:W-:Y:S02]  /*1750*/  UISETP.NE.AND UP0, UPT, UR6, 0x3, UPT ;  /* 0x000000030600788c */ /* 0x000fe4000bf05270 */
[----:B------:R-:W-:Y:S02]  /*1760*/  UIADD3 UR26, UP1, UPT, UR22, 0x80, URZ ;  /* 0x00000080161a7890 */ /* 0x000fe4000ff3e0ff */
[----:B------:R-:W-:Y:S02]  /*1770*/  USEL UR9, URZ, 0x1, UP0 ;  /* 0x00000001ff097887 */ /* 0x000fe40008000000 */
[----:B------:R-:W-:-:S02]  /*1780*/  USEL UR6, UR6, URZ, UP0 ;  /* 0x000000ff06067287 */ /* 0x000fc40008000000 */
[----:B------:R-:W-:Y:S02]  /*1790*/  UIADD3 UR20, UP0, UPT, UR22, 0x180, URZ ;  /* 0x0000018016147890 */ /* 0x000fe4000ff1e0ff */
[----:B------:R-:W-:Y:S01]  /*17a0*/  ULEA UR8, UR6, UR4, 0x3 ;  /* 0x0000000406087291 */ /* 0x000fe2000f8e18ff */
[----:B------:R-:W-:Y:S01]  /*17b0*/  LOP3.LUT R15, R15, UR9, RZ, 0x3c, !PT ;  /* 0x000000090f0f7c12 */ /* 0x000fe2000f8e3cff */
[----:B------:R-:W-:Y:S02]  /*17c0*/  USHF.L.U32 UR42, UR16, 0x6, URZ ;  /* 0x00000006102a7899 */ /* 0x000fe400080006ff */
[----:B------:R-:W-:Y:S01]  /*17d0*/  UIADD3.X UR27, UPT, UPT, URZ, UR23, URZ, UP1, !UPT ;  /* 0x00000017ff1b7290 */ /* 0x000fe20008ffe4ff */
[----:B-1----:R-:W-:Y:S01]  /*17e0*/  SHF.L.U32 R2, R15, 0x1f, RZ ;  /* 0x0000001f0f027819 */ /* 0x002fe200000006ff */
[----:B------:R-:W-:Y:S02]  /*17f0*/  UIADD3 UR40, UPT, UPT, UR40, 0x10800, URZ ;  /* 0x0001080028287890 */ /* 0x000fe4000fffe0ff */
[----:B------:R-:W-:Y:S01]  /*1800*/  UIADD3.X UR21, UPT, UPT, URZ, UR23, URZ, UP0, !UPT ;  /* 0x00000017ff157290 */ /* 0x000fe200087fe4ff */
[----:B------:R1:W1:Y:S01]  /*1810*/  SYNCS.PHASECHK.TRANS64.TRYWAIT P0, [UR8+0x18], R2 ;  /* 0x00001802ff0075a7 */ /* 0x0002620008001108 */
[----:B------:R-:W-:Y:S01]  /*1820*/  ULEA UR8, UR17, UR4, 0xf ;  /* 0x0000000411087291 */ /* 0x000fe2000f8e78ff */
[----:B------:R-:W-:Y:S01]  /*1830*/  UMOV UR18, 0x0 ;  /* 0x0000000000127882 */ /* 0x000fe20000000000 */
[----:B------:R-:W-:-:S02]  /*1840*/  UMOV UR19, 0x10000000 ;  /* 0x1000000000137882 */ /* 0x000fc40000000000 */
[----:B------:R-:W-:Y:S01]  /*1850*/  UIADD3 UR8, UPT, UPT, UR8, 0x1c800, URZ ;  /* 0x0001c80008087890 */ /* 0x000fe2000fffe0ff */
[----:B------:R1:W-:Y:S01]  /*1860*/  UTMALDG.3D [UR40], [UR26], desc[UR18] ;  /* 0x000012281a0075b4 */ /* 0x0003e20008011000 */
[----:B------:R-:W-:Y:S01]  /*1870*/  UMOV UR12, UR44 ;  /* 0x0000002c000c7c82 */ /* 0x000fe20008000000 */
[----:B------:R-:W-:Y:S01]  /*1880*/  UMOV UR9, UR41 ;  /* 0x0000002900097c82 */ /* 0x000fe20008000000 */
[----:B------:R-:W-:Y:S01]  /*1890*/  UMOV UR10, UR42 ;  /* 0x0000002a000a7c82 */ /* 0x000fe20008000000 */
[----:B------:R-:W-:Y:S01]  /*18a0*/  UIADD3 UR16, UPT, UPT, UR16, 0x1, URZ ;  /* 0x0000000110107890 */ /* 0x000fe2000fffe0ff */
[----:B------:R-:W-:Y:S01]  /*18b0*/  UMOV UR24, UR5 ;  /* 0x0000000500187c82 */ /* 0x000fe20008000000 */
[----:B------:R-:W-:Y:S02]  /*18c0*/  UMOV UR17, UR6 ;  /* 0x0000000600117c82 */ /* 0x000fe40008000000 */
[----:B------:R1:W-:Y:S01]  /*18d0*/  UTMALDG.3D [UR8], [UR20], desc[UR18] ;  /* 0x00001208140075b4 */ /* 0x0003e20008011000 */
[----:B------:R-:W-:-:S09]  /*18e0*/  UISETP.NE.AND UP0, UPT, UR16, UR5, UPT ;  /* 0x000000051000728c */ /* 0x000fd2000bf05270 */
[----:B------:R-:W-:Y:S05]  /*18f0*/  BRA.U UP0, `(.L_x_25) ;  /* 0xfffffffd00607547 */ /* 0x000fea000b83ffff */
.L_x_20:
[----:B-1--4-:R-:W-:Y:S01]  /*1900*/  PLOP3.LUT P0, PT, PT, PT, UP3, 0x80, 0x8 ;  /* 0x000000000008781c */ /* 0x012fe20003f0f038 */
[----:B------:R-:W-:Y:S01]  /*1910*/  ULEA UR8, UR6, UR4, 0x3 ;  /* 0x0000000406087291 */ /* 0x000fe2000f8e18ff */
[----:B------:R-:W-:Y:S01]  /*1920*/  SHF.L.U32 R2, R15, 0x1f, RZ ;  /* 0x0000001f0f027819 */ /* 0x000fe200000006ff */
[----:B------:R-:W-:-:S10]  /*1930*/  UISETP.GT.AND UP0, UPT, UR15, UR14, UPT ;  /* 0x0000000e0f00728c */ /* 0x000fd4000bf04270 */
[----:B------:R-:W-:Y:S01]  /*1940*/  @!P0 SYNCS.ARRIVE.TRANS64.A1T0 RZ, [UR4+0x78], RZ ;  /* 0x000078ffffff89a7 */ /* 0x000fe20008100004 */
[----:B------:R1:W4:Y:S01]  /*1950*/  SYNCS.PHASECHK.TRANS64.TRYWAIT P0, [UR8+0x18], R2 ;  /* 0x00001802ff0075a7 */ /* 0x0003220008001108 */
[----:B------:R-:W-:Y:S05]  /*1960*/  BRA.U !UP0, `(.L_x_26) ;  /* 0x0000000108ac7547 */ /* 0x000fea000b800000 */
[----:B------:R-:W-:Y:S01]  /*1970*/  UIADD3 UR21, UPT, UPT, UR7, UR24, URZ ;  /* 0x0000001807157290 */ /* 0x000fe2000fffe0ff */
[----:B------:R-:W-:-:S11]  /*1980*/  UMOV UR25, UR6 ;  /* 0x0000000600197c82 */ /* 0x000fd60008000000 */
.L_x_31:
[----:B-1----:R-:W-:Y:S01]  /*1990*/  ULEA UR17, UR25, UR4, 0x3 ;  /* 0x0000000419117291 */ /* 0x002fe2000f8e18ff */
[----:B----4-:R-:W-:Y:S01]  /*19a0*/  @!P5 MOV R3, 0xc000 ;  /* 0x0000c0000003d802 */ /* 0x010fe20000000f00 */
[----:B----4-:R-:W-:Y:S10]  /*19b0*/  @P0 BRA `(.L_x_27) ;  /* 0x00000000000c0947 */ /* 0x010ff40003800000 */
[----:B------:R-:W-:-:S04]  /*19c0*/  SHF.L.U32 R5, R15, 0x1f, RZ ;  /* 0x0000001f0f057819 */ /* 0x000fc800000006ff */
[----:B------:R-:W4:Y:S02]  /*19d0*/  SYNCS.PHASECHK.TRANS64.TRYWAIT P0, [UR17+0x18], R5 ;  /* 0x00001805ff0075a7 */ /* 0x000f240008001111 */
[----:B----4-:R-:W-:Y:S05]  /*19e0*/  @!P0 BRA `(.L_x_28) ;  /* 0x0000009400348947 */ /* 0x010fea0003800000 */
.L_x_27:
[----:B------:R4:W-:Y:S01]  /*19f0*/  @!P5 SYNCS.ARRIVE.TRANS64 RZ, [UR17], R3 ;  /* 0x00000003ffffd9a7 */ /* 0x0009e20008000011 */
[----:B------:R-:W-:Y:S04]  /*1a00*/  BSSY.RECONVERGENT B0, `(.L_x_29) ;  /* 0x0000003000007945 */ /* 0x000fe80003800200 */
[----:B------:R-:W-:Y:S05]  /*1a10*/  @P4 BRA `(.L_x_30) ;  /* 0x0000000000044947 */ /* 0x000fea0003800000 */
[----:B------:R-:W-:Y:S05]  /*1a20*/  BPT.TRAP 0x1 ;  /* 0x000000040000795c */ /* 0x000fea0000300000 */
.L_x_30:
[----:B------:R-:W-:Y:S05]  /*1a30*/  BSYNC.RECONVERGENT B0 ;  /* 0x0000000000007941 */ /* 0x000fea0003800200 */
.L_x_29:
        /* <DEDUP_REMOVED lines=10> */
[----:B------:R-:W-:Y:S01]  /*1ae0*/  UIADD3 UR16, UPT, UPT, UR16, 0x10800, URZ ;  /* 0x0001080010107890 */ /* 0x000fe2000fffe0ff */
[----:B-1----:R-:W-:Y:S01]  /*1af0*/  SHF.L.U32 R2, R15, 0x1f, RZ ;  /* 0x0000001f0f027819 */ /* 0x002fe200000006ff */
[----:B------:R-:W-:Y:S02]  /*1b00*/  UIADD3.X UR31, UPT, UPT, URZ, UR23, URZ, UP1, !UPT ;  /* 0x00000017ff1f7290 */ /* 0x000fe40008ffe4ff */
[----:B------:R-:W-:Y:S01]  /*1b10*/  UIADD3.X UR29, UPT, UPT, URZ, UR23, URZ, UP0, !UPT ;  /* 0x00000017ff1d7290 */ /* 0x000fe200087fe4ff */
[----:B------:R1:W1:Y:S01]  /*1b20*/  SYNCS.PHASECHK.TRANS64.TRYWAIT P0, [UR8+0x18], R2 ;  /* 0x00001802ff0075a7 */ /* 0x0002620008001108 */
[----:B------:R-:W-:Y:S01]  /*1b30*/  ULEA UR8, UR25, UR4, 0xf ;  /* 0x0000000419087291 */ /* 0x000fe2000f8e78ff */
[----:B------:R-:W-:Y:S01]  /*1b40*/  UMOV UR26, 0x0 ;  /* 0x00000000001a7882 */ /* 0x000fe20000000000 */
[----:B------:R-:W-:-:S02]  /*1b50*/  UMOV UR27, 0x10000000 ;  /* 0x10000000001b7882 */ /* 0x000fc40000000000 */
[----:B------:R-:W-:Y:S01]  /*1b60*/  UIADD3 UR8, UPT, UPT, UR8, 0x1c800, URZ ;  /* 0x0001c80008087890 */ /* 0x000fe2000fffe0ff */
[----:B------:R-:W-:Y:S01]  /*1b70*/  UMOV UR19, UR43 ;  /* 0x0000002b00137c82 */ /* 0x000fe20008000000 */
[----:B------:R-:W-:Y:S01]  /*1b80*/  UMOV UR20, UR44 ;  /* 0x0000002c00147c82 */ /* 0x000fe20008000000 */
[----:B------:R-:W-:Y:S01]  /*1b90*/  UMOV UR12, UR44 ;  /* 0x0000002c000c7c82 */ /* 0x000fe20008000000 */
[----:B------:R-:W-:Y:S01]  /*1ba0*/  UMOV UR9, UR17 ;  /* 0x0000001100097c82 */ /* 0x000fe20008000000 */
[----:B------:R-:W-:Y:S01]  /*1bb0*/  UMOV UR10, UR18 ;  /* 0x00000012000a7c82 */ /* 0x000fe20008000000 */
[----:B------:R1:W-:Y:S01]  /*1bc0*/  UTMALDG.3D [UR16], [UR30], desc[UR26] ;  /* 0x00001a101e0075b4 */ /* 0x0003e20008011000 */
[----:B------:R-:W-:Y:S01]  /*1bd0*/  UIADD3 UR24, UPT, UPT, UR24, 0x1, URZ ;  /* 0x0000000118187890 */ /* 0x000fe2000fffe0ff */
[----:B------:R-:W-:-:S03]  /*1be0*/  UMOV UR25, UR6 ;  /* 0x0000000600197c82 */ /* 0x000fc60008000000 */
[----:B------:R-:W-:Y:S01]  /*1bf0*/  UISETP.NE.AND UP0, UPT, UR24, UR21, UPT ;  /* 0x000000151800728c */ /* 0x000fe2000bf05270 */
[----:B------:R1:W-:Y:S08]  /*1c00*/  UTMALDG.3D [UR8], [UR28], desc[UR26] ;  /* 0x00001a081c0075b4 */ /* 0x0003f00008011000 */
[----:B------:R-:W-:Y:S05]  /*1c10*/  BRA.U UP0, `(.L_x_31) ;  /* 0xfffffffd005c7547 */ /* 0x000fea000b83ffff */
.L_x_26:
[----:B-1----:R-:W-:Y:S01]  /*1c20*/  LEA R2, R14, UR4, 0x3 ;  /* 0x000000040e027c11 */ /* 0x002fe2000f8e18ff */
[----:B------:R-:W-:Y:S01]  /*1c30*/  NOP ;  /* 0x0000000000007918 */ /* 0x000fe20000000000 */
[----:B----4-:R-:W-:Y:S02]  /*1c40*/  SHF.L.U32 R3, R12, 0x1f, RZ ;  /* 0x0000001f0c037819 */ /* 0x010fe400000006ff */
[----:B------:R-:W-:Y:S02]  /*1c50*/  LEA R4, R14, UR4, 0x4 ;  /* 0x000000040e047c11 */ /* 0x000fe4000f8e20ff */
[----:B------:R-:W1:Y:S02]  /*1c60*/  SYNCS.PHASECHK.TRANS64.TRYWAIT P0, [R2+URZ+0x80], R3 ;  /* 0x00008003020075a7 */ /* 0x000e6400080011ff */
[----:B-1----:R-:W-:Y:S05]  /*1c70*/  @!P0 BRA `(.L_x_32) ;  /* 0x0000009000a88947 */ /* 0x002fea0003800000 */
.L_x_133:
[----:B------:R-:W4:Y:S01]  /*1c80*/  LDS.128 R4, [R4+0xf0] ;  /* 0x0000f00004047984 */ /* 0x000f220000000c00 */
[----:B---3--:R-:W-:Y:S01]  /*1c90*/  ISETP.GE.AND P0, PT, R136, 0x1, PT ;  /* 0x000000018800780c */ /* 0x008fe20003f06270 */
[----:B-1----:R-:W-:Y:S01]  /*1ca0*/  VIADD R2, R2, 0x90 ;  /* 0x0000009002027836 */ /* 0x002fe20000000000 */
[----:B------:R-:W-:Y:S01]  /*1cb0*/  @!PT LDS RZ, [RZ] ;  /* 0x00000000fffff984 */ /* 0x000fe20000000800 */
[----:B------:R-:W-:Y:S01]  /*1cc0*/  @!PT LDS RZ, [RZ] ;  /* 0x00000000fffff984 */ /* 0x000fe20000000800 */
[----:B------:R-:W-:Y:S01]  /*1cd0*/  @!PT LDS RZ, [RZ] ;  /* 0x00000000fffff984 */ /* 0x000fe20000000800 */
[----:B------:R-:W-:Y:S01]  /*1ce0*/  @!PT LDS RZ, [RZ] ;  /* 0x00000000fffff984 */ /* 0x000fe20000000800 */
[----:B------:R1:W-:Y:S06]  /*1cf0*/  MEMBAR.ALL.CTA ;  /* 0x0000000000007992 */ /* 0x0003ec0000008000 */
[----:B-1----:R-:W1:Y:S01]  /*1d00*/  FENCE.VIEW.ASYNC.S ;  /* 0x00000000000073c6 */ /* 0x002e620000000000 */
[----:B------:R-:W-:-:S04]  /*1d10*/  PRMT R2, RZ, 0x654, R2 ;  /* 0x00000654ff027816 */ /* 0x000fc80000000002 */
[----:B-1----:R1:W-:Y:S01]  /*1d20*/  SYNCS.ARRIVE.TRANS64.RED.A1T0 RZ, [R2+URZ], RZ ;  /* 0x000000ff02ff79a7 */ /* 0x0023e200081004ff */
[----:B----4-:R-:W-:-:S13]  /*1d30*/  LOP3.LUT P2, RZ, R6, 0x1, RZ, 0xc0, !PT ;  /* 0x0000000106ff7812 */ /* 0x010fda000784c0ff */
[----:B------:R-:W-:Y:S01]  /*1d40*/  @P2 SHF.R.U32.HI R3, RZ, 0x10, R5 ;  /* 0x00000010ff032819 */ /* 0x000fe20000011605 */
[----:B------:R-:W-:Y:S01]  /*1d50*/  VOTEU.ANY UP0, P2 ;  /* 0x0000000000ff7886 */ /* 0x000fe20001000100 */
[----:B------:R-:W-:Y:S02]  /*1d60*/  @P2 MOV R13, R4 ;  /* 0x00000004000d2202 */ /* 0x000fe40000000f00 */
[----:B------:R-:W-:Y:S02]  /*1d70*/  @P2 R2UR.BROADCAST UR8, R3 ;  /* 0x00000000030822ca */ /* 0x000fe400008e0000 */
[----:B------:R-:W-:-:S11]  /*1d80*/  @P2 LOP3.LUT R11, R5, 0xffff, RZ, 0xc0, !PT ;  /* 0x0000ffff050b2812 */ /* 0x000fd600078ec0ff */
[----:B------:R-:W-:Y:S01]  /*1d90*/  @UP0 UMOV UR44, UR8 ;  /* 0x00000008002c0c82 */ /* 0x000fe20008000000 */
[----:B-1----:R-:W-:Y:S05]  /*1da0*/  @!P0 BRA `(.L_x_33) ;  /* 0x0000000000b88947 */ /* 0x002fea0003800000 */
[----:B------:R-:W2:Y:S01]  /*1db0*/  LDC.64 R4, c[0x0][0xb18] ;  /* 0x0002c600ff047b82 */ /* 0x000ea20000000a00 */
[----:B------:R-:W-:-:S07]  /*1dc0*/  ISETP.NE.AND P3, PT, R136, 0x1, PT ;  /* 0x000000018800780c */ /* 0x000fce0003f65270 */
[----:B------:R-:W1:Y:S08]  /*1dd0*/  LDC.64 R6, c[0x0][0xb10] ;  /* 0x0002c400ff067b82 */ /* 0x000e700000000a00 */
[----:B------:R-:W3:Y:S08]  /*1de0*/  LDC R16, c[0x0][0xb20] ;  /* 0x0002c800ff107b82 */ /* 0x000ef00000000800 */
[----:B------:R-:W4:Y:S01]  /*1df0*/  LDC R18, c[0x0][0xb0c] ;  /* 0x0002c300ff127b82 */ /* 0x000f220000000800 */
[----:B--2---:R-:W-:Y:S01]  /*1e00*/  IMAD.HI.U32 R17, R0, R5, RZ ;  /* 0x0000000500117227 */ /* 0x004fe200078e00ff */
[----:B------:R-:W-:-:S03]  /*1e10*/  ISETP.NE.AND P0, PT, R4, 0x1, PT ;  /* 0x000000010400780c */ /* 0x000fc60003f05270 */
[----:B------:R-:W-:-:S03]  /*1e20*/  IMAD.HI.U32 R5, R11, R5, RZ ;  /* 0x000000050b057227 */ /* 0x000fc600078e00ff */
[----:B------:R-:W2:Y:S01]  /*1e30*/  LDC.64 R2, c[0x0][0xb28] ;  /* 0x0002ca00ff027b82 */ /* 0x000ea20000000a00 */
[----:B-1----:R-:W-:-:S04]  /*1e40*/  IMAD.HI.U32 R20, R9, R6, RZ ;  /* 0x0000000609147227 */ /* 0x002fc800078e00ff */
[----:B------:R-:W-:Y:S01]  /*1e50*/  IMAD.HI.U32 R22, R13, R6, RZ ;  /* 0x000000060d167227 */ /* 0x000fe200078e00ff */
[----:B------:R-:W-:Y:S02]  /*1e60*/  SHF.R.U32.HI R20, RZ, R7, R20 ;  /* 0x00000007ff147219 */ /* 0x000fe40000011614 */
[-C--:B---3--:R-:W-:Y:S02]  /*1e70*/  SHF.R.U32.HI R17, RZ, R16.reuse, R17 ;  /* 0x00000010ff117219 */ /* 0x088fe40000011611 */
[----:B------:R-:W-:Y:S02]  /*1e80*/  SHF.R.U32.HI R16, RZ, R16, R5 ;  /* 0x00000010ff107219 */ /* 0x000fe40000011605 */
[----:B------:R-:W-:Y:S02]  /*1e90*/  SEL R17, R0, R17, !P0 ;  /* 0x0000001100117207 */ /* 0x000fe40004000000 */
[----:B------:R-:W-:Y:S02]  /*1ea0*/  SHF.R.U32.HI R22, RZ, R7, R22 ;  /* 0x00000007ff167219 */ /* 0x000fe40000011616 */
[----:B----4-:R-:W-:-:S02]  /*1eb0*/  ISETP.NE.AND P1, PT, R18, 0x1, PT ;  /* 0x000000011200780c */ /* 0x010fc40003f25270 */
[----:B------:R-:W-:Y:S02]  /*1ec0*/  SEL R5, R11, R16, !P0 ;  /* 0x000000100b057207 */ /* 0x000fe40004000000 */
[----:B------:R-:W-:Y:S02]  /*1ed0*/  SEL R19, R9, R20, !P1 ;  /* 0x0000001409137207 */ /* 0x000fe40004800000 */
[----:B------:R-:W-:Y:S01]  /*1ee0*/  SEL R7, R13, R22, !P1 ;  /* 0x000000160d077207 */ /* 0x000fe20004800000 */
[----:B--2---:R-:W-:-:S04]  /*1ef0*/  IMAD.HI.U32 R20, R17, R2, RZ ;  /* 0x0000000211147227 */ /* 0x004fc800078e00ff */
[----:B------:R-:W-:Y:S01]  /*1f00*/  IMAD.HI.U32 R6, R19, R2, RZ ;  /* 0x0000000213067227 */ /* 0x000fe200078e00ff */
[----:B------:R-:W-:-:S04]  /*1f10*/  @P3 SHF.R.U32.HI R17, RZ, R3, R20 ;  /* 0x00000003ff113219 */ /* 0x000fc80000011614 */
        /* <DEDUP_REMOVED lines=8> */
[----:B------:R-:W-:-:S04]  /*1fa0*/  @!P0 IMAD.HI.U32 R16, R7, R2, RZ ;  /* 0x0000000207108227 */ /* 0x000fc800078e00ff */
[----:B------:R-:W-:Y:S01]  /*1fb0*/  IMAD.MOV R2, RZ, RZ, -R6 ;  /* 0x000000ffff027224 */ /* 0x000fe200078e0a06 */
[----:B------:R-:W-:-:S03]  /*1fc0*/  @!P0 SHF.R.U32.HI R16, RZ, R3, R16 ;  /* 0x00000003ff108219 */ /* 0x000fc60000011610 */
[----:B------:R-:W-:Y:S01]  /*1fd0*/  IMAD R2, R136, R2, R5 ;  /* 0x0000000288027224 */ /* 0x000fe200078e0205 */
[----:B------:R-:W-:Y:S02]  /*1fe0*/  @!P0 SEL R3, R7, R16, !P3 ;  /* 0x0000001007038207 */ /* 0x000fe40005800000 */
[----:B------:R-:W-:-:S03]  /*1ff0*/  IADD3 R16, PT, PT, -R5, RZ, RZ ;  /* 0x000000ff05107210 */ /* 0x000fc60007ffe1ff */
[--C-:B------:R-:W-:Y:S02]  /*2000*/  @!P0 IMAD.IADD R6, R6, 0x1, -R3.reuse ;  /* 0x0000000106068824 */ /* 0x100fe400078e0a03 */
[----:B------:R-:W-:Y:S01]  /*2010*/  @!P0 IMAD R3, R2, R19, R3 ;  /* 0x0000001302038224 */ /* 0x000fe200078e0203 */
[----:B------:R-:W-:Y:S01]  /*2020*/  IADD3 R2, PT, PT, -R7, RZ, RZ ;  /* 0x000000ff07027210 */ /* 0x000fe20007ffe1ff */
[----:B------:R-:W-:Y:S02]  /*2030*/  @!P0 IMAD R5, R136, R6, R7 ;  /* 0x0000000688058224 */ /* 0x000fe400078e0207 */
[----:B------:R-:W-:Y:S02]  /*2040*/  IMAD R11, R4, R16, R11 ;  /* 0x00000010040b7224 */ /* 0x000fe400078e020b */
[----:B------:R-:W-:Y:S02]  /*2050*/  @!P0 IMAD.MOV.U32 R7, RZ, RZ, R3 ;  /* 0x000000ffff078224 */ /* 0x000fe400078e0003 */
[----:B------:R-:W-:-:S02]  /*2060*/  IMAD R2, R18, R2, R13 ;  /* 0x0000000212027224 */ /* 0x000fc400078e020d */
[----:B------:R-:W-:Y:S02]  /*2070*/  IMAD R11, R5, R4, R11 ;  /* 0x00000004050b7224 */ /* 0x000fe400078e020b */
[----:B------:R-:W-:Y:S02]  /*2080*/  IMAD R13, R7, R18, R2 ;  /* 0x00000012070d7224 */ /* 0x000fe400078e0202 */
.L_x_33:
[----:B------:R-:W1:Y:S02]  /*2090*/  LDCU UR8, c[0x0][0xb30] ;  /* 0x00016600ff0877ac */ /* 0x000e640008000800 */
[----:B-1----:R-:W-:-:S09]  /*20a0*/  UISETP.NE.AND UP0, UPT, UR8, 0x1, UPT ;  /* 0x000000010800788c */ /* 0x002fd2000bf05270 */
[----:B------:R-:W-:Y:S05]  /*20b0*/  BRA.U UP0, `(.L_x_34) ;  /* 0x0000000100407547 */ /* 0x000fea000b800000 */
[----:B------:R-:W1:Y:S08]  /*20c0*/  LDC.64 R4, c[0x0][0xb10] ;  /* 0x0002c400ff047b82 */ /* 0x000e700000000a00 */
[----:B------:R-:W3:Y:S08]  /*20d0*/  LDC.64 R2, c[0x0][0xb18] ;  /* 0x0002c600ff027b82 */ /* 0x000ef00000000a00 */
[----:B------:R-:W4:Y:S08]  /*20e0*/  LDC R6, c[0x0][0xb20] ;  /* 0x0002c800ff067b82 */ /* 0x000f300000000800 */
[----:B------:R-:W2:Y:S01]  /*20f0*/  LDC R16, c[0x0][0xb0c] ;  /* 0x0002c300ff107b82 */ /* 0x000ea20000000800 */
[----:B-1----:R-:W-:-:S05]  /*2100*/  IMAD.HI.U32 R4, R13, R4, RZ ;  /* 0x000000040d047227 */ /* 0x002fca00078e00ff */
[----:B------:R-:W-:Y:S01]  /*2110*/  SHF.R.U32.HI R4, RZ, R5, R4 ;  /* 0x00000005ff047219 */ /* 0x000fe20000011604 */
[----:B---3--:R-:W-:Y:S01]  /*2120*/  IMAD.HI.U32 R3, R11, R3, RZ ;  /* 0x000000030b037227 */ /* 0x008fe200078e00ff */
[----:B------:R-:W-:-:S04]  /*2130*/  ISETP.NE.AND P0, PT, R2, 0x1, PT ;  /* 0x000000010200780c */ /* 0x000fc80003f05270 */
[----:B----4-:R-:W-:-:S04]  /*2140*/  SHF.R.U32.HI R6, RZ, R6, R3 ;  /* 0x00000006ff067219 */ /* 0x010fc80000011603 */
[----:B------:R-:W-:Y:S02]  /*2150*/  SEL R3, R11, R6, !P0 ;  /* 0x000000060b037207 */ /* 0x000fe40004000000 */
[----:B--2---:R-:W-:-:S04]  /*2160*/  ISETP.NE.AND P1, PT, R16, 0x1, PT ;  /* 0x000000011000780c */ /* 0x004fc80003f25270 */
[----:B------:R-:W-:-:S05]  /*2170*/  SEL R4, R13, R4, !P1 ;  /* 0x000000040d047207 */ /* 0x000fca0004800000 */
[----:B------:R-:W-:Y:S02]  /*2180*/  IMAD.IADD R5, R3, 0x1, -R4 ;  /* 0x0000000103057824 */ /* 0x000fe400078e0a04 */
[----:B------:R-:W-:Y:S02]  /*2190*/  IMAD.IADD R3, R4, 0x1, -R3 ;  /* 0x0000000104037824 */ /* 0x000fe400078e0a03 */
[----:B------:R-:W-:Y:S02]  /*21a0*/  IMAD R13, R5, R16, R13 ;  /* 0x00000010050d7224 */ /* 0x000fe400078e020d */
[----:B------:R-:W-:-:S07]  /*21b0*/  IMAD R11, R3, R2, R11 ;  /* 0x00000002030b7224 */ /* 0x000fce00078e020b */
.L_x_34:
[----:B------:R-:W-:Y:S01]  /*21c0*/  VIADD R14, R14, 0x1 ;  /* 0x000000010e0e7836 */ /* 0x000fe20000000000 */
[----:B------:R-:W-:Y:S01]  /*21d0*/  UPLOP3.LUT UP3, UPT, UPT, UPT, UPT, 0x80, 0x8 ;  /* 0x000000000008789c */ /* 0x000fe20003f6f070 */
[----:B------:R-:W-:Y:S02]  /*21e0*/  IMAD.IADD R21, R13, 0x1, R192 ;  /* 0x000000010d157824 */ /* 0x000fe400078e02c0 */
[----:B------:R-:W-:Y:S01]  /*21f0*/  IMAD.IADD R20, R11, 0x1, R180 ;  /* 0x000000010b147824 */ /* 0x000fe200078e02b4 */
[----:B------:R-:W-:-:S04]  /*2200*/  ISETP.NE.AND P0, PT, R14, 0x2, PT ;  /* 0x000000020e00780c */ /* 0x000fc80003f05270 */
[----:B------:R-:W-:Y:S02]  /*2210*/  SEL R3, RZ, 0x1, P0 ;  /* 0x00000001ff037807 */ /* 0x000fe40000000000 */
[----:B------:R-:W-:Y:S02]  /*2220*/  SEL R14, R14, RZ, P0 ;  /* 0x000000ff0e0e7207 */ /* 0x000fe40000000000 */
[----:B------:R-:W-:Y:S01]  /*2230*/  LOP3.LUT R12, R12, R3, RZ, 0x3c, !PT ;  /* 0x000000030c0c7212 */ /* 0x000fe200078e3cff */
[----:B------:R-:W-:Y:S06]  /*2240*/  @P2 BRA `(.L_x_35) ;  /* 0xfffffff000942947 */ /* 0x000fec000383ffff */
[----:B------:R-:W-:Y:S01]  /*2250*/  UIADD3 UR4, UPT, UPT, UR4, 0x18, URZ ;  /* 0x0000001804047890 */ /* 0x000fe2000fffe0ff */
[----:B------:R-:W-:-:S03]  /*2260*/  SHF.L.U32 R3, R15, 0x1f, RZ ;  /* 0x0000001f0f037819 */ /* 0x000fc600000006ff */
[----:B------:R-:W-:-:S09]  /*2270*/  ULEA UR5, UR6, UR4, 0x3 ;  /* 0x0000000406057291 */ /* 0x000fd2000f8e18ff */
[----:B------:R-:W1:Y:S02]  /*2280*/  SYNCS.PHASECHK.TRANS64.TRYWAIT P0, [UR5], R3 ;  /* 0x00000003ff0075a7 */ /* 0x000e640008001105 */
[----:B-1----:R-:W-:Y:S05]  /*2290*/  @!P0 BRA `(.L_x_36) ;  /* 0x0000008c00348947 */ /* 0x002fea0003800000 */
.L_x_135:
[----:B------:R-:W-:-:S04]  /*22a0*/  UIADD3 UR6, UPT, UPT, UR6, 0x1, URZ ;  /* 0x0000000106067890 */ /* 0x000fc8000fffe0ff */
[----:B------:R-:W-:-:S04]  /*22b0*/  UISETP.NE.AND UP0, UPT, UR6, 0x3, UPT ;  /* 0x000000030600788c */ /* 0x000fc8000bf05270 */
[----:B------:R-:W-:Y:S02]  /*22c0*/  USEL UR7, URZ, 0x1, UP0 ;  /* 0x00000001ff077887 */ /* 0x000fe40008000000 */
[----:B------:R-:W-:-:S04]  /*22d0*/  USEL UR6, UR6, URZ, UP0 ;  /* 0x000000ff06067287 */ /* 0x000fc80008000000 */
[----:B------:R-:W-:Y:S01]  /*22e0*/  ULEA UR5, UR6, UR4, 0x3 ;  /* 0x0000000406057291 */ /* 0x000fe2000f8e18ff */
[----:B------:R-:W-:-:S04]  /*22f0*/  LOP3.LUT R15, R15, UR7, RZ, 0x3c, !PT ;  /* 0x000000070f0f7c12 */ /* 0x000fc8000f8e3cff */
[----:B-1----:R-:W-:-:S04]  /*2300*/  SHF.L.U32 R3, R15, 0x1f, RZ ;  /* 0x0000001f0f037819 */ /* 0x002fc800000006ff */
[----:B------:R-:W1:Y:S02]  /*2310*/  SYNCS.PHASECHK.TRANS64.TRYWAIT P0, [UR5], R3 ;  /* 0x00000003ff0075a7 */ /* 0x000e640008001105 */
[----:B-1----:R-:W-:Y:S05]  /*2320*/  @!P0 BRA `(.L_x_37) ;  /* 0x0000008c00288947 */ /* 0x002fea0003800000 */
.L_x_137:
[----:B------:R-:W-:-:S04]  /*2330*/  UIADD3 UR6, UPT, UPT, UR6, 0x1, URZ ;  /* 0x0000000106067890 */ /* 0x000fc8000fffe0ff */
[----:B------:R-:W-:-:S04]  /*2340*/  UISETP.NE.AND UP0, UPT, UR6, 0x3, UPT ;  /* 0x000000030600788c */ /* 0x000fc8000bf05270 */
[----:B------:R-:W-:Y:S02]  /*2350*/  USEL UR5, URZ, 0x1, UP0 ;  /* 0x00000001ff057887 */ /* 0x000fe40008000000 */
[----:B------:R-:W-:-:S04]  /*2360*/  USEL UR6, UR6, URZ, UP0 ;  /* 0x000000ff06067287 */ /* 0x000fc80008000000 */
[----:B------:R-:W-:Y:S01]  /*2370*/  ULEA UR6, UR6, UR4, 0x3 ;  /* 0x0000000406067291 */ /* 0x000fe2000f8e18ff */
[----:B-1----:R-:W-:-:S04]  /*2380*/  LOP3.LUT R3, R15, UR5, RZ, 0x3c, !PT ;  /* 0x000000050f037c12 */ /* 0x002fc8000f8e3cff */
[----:B------:R-:W-:Y:S01]  /*2390*/  SHF.L.U32 R3, R3, 0x1f, RZ ;  /* 0x0000001f03037819 */ /* 0x000fe200000006ff */
[----:B--2---:R-:W-:-:S07]  /*23a0*/  IMAD.U32 R0, RZ, RZ, UR6 ;  /* 0x00000006ff007e24 */ /* 0x004fce000f8e00ff */
.L_x_38:
[----:B-1----:R1:W2:Y:S02]  /*23b0*/  SYNCS.PHASECHK.TRANS64.TRYWAIT P0, [R0+URZ], R3 ;  /* 0x00000003000075a7 */ /* 0x0022a400080011ff */
[----:B--2---:R-:W-:Y:S05]  /*23c0*/  @!P0 NANOSLEEP.SYNCS 0x989680 ;  /* 0x009896800000895d */ /* 0x004fea0003900000 */
[----:B------:R-:W2:Y:S02]  /*23d0*/  @!P0 SYNCS.PHASECHK.TRANS64 P0, [R0+URZ], R3 ;  /* 0x00000003000085a7 */ /* 0x000ea400080010ff */
[----:B--2---:R-:W-:Y:S05]  /*23e0*/  @P0 EXIT ;  /* 0x000000000000094d */ /* 0x004fea0003800000 */
[----:B------:R-:W-:Y:S05]  /*23f0*/  BRA `(.L_x_38) ;  /* 0xfffffffc00ec7947 */ /* 0x000fea000383ffff */
.L_x_17:
[----:B------:R-:W-:-:S04]  /*2400*/  UISETP.NE.AND UP0, UPT, UR45, URZ, UPT ;  /* 0x000000ff2d00728c */ /* 0x000fc8000bf05270 */
[----:B------:R-:W-:-:S09]  /*2410*/  UISETP.NE.OR UP0, UPT, UR6, 0x1, UP0 ;  /* 0x000000010600788c */ /* 0x000fd20008705670 */
[----:B------:R-:W-:Y:S05]  /*2420*/  BRA.U UP0, `(.L_x_39) ;  /* 0x0000000500487547 */ /* 0x000fea000b800000 */
[----:B------:R-:W-:Y:S01]  /*2430*/  ISETP.NE.AND P2, PT, R2, RZ, PT ;  /* 0x000000ff0200720c */ /* 0x000fe20003f45270 */
[----:B------:R-:W-:Y:S01]  /*2440*/  IMAD.MOV.U32 R12, RZ, RZ, 0x1 ;  /* 0x00000001ff0c7424 */ /* 0x000fe200078e00ff */
[----:B------:R-:W-:Y:S02]  /*2450*/  CS2R R10, SRZ ;  /* 0x00000000000a7805 */ /* 0x000fe4000001ff00 */
[----:B------:R-:W-:Y:S01]  /*2460*/  CS2R R8, SRZ ;  /* 0x0000000000087805 */ /* 0x000fe2000001ff00 */
[----:B------:R-:W-:Y:S01]  /*2470*/  UMOV UR4, 0x400 ;  /* 0x0000040000047882 */ /* 0x000fe20000000000 */
[----:B------:R-:W-:Y:S01]  /*2480*/  UMOV UR6, URZ ;  /* 0x000000ff00067c82 */ /* 0x000fe20008000000 */
[----:B------:R-:W-:-:S12]  /*2490*/  ULEA UR45, UR45, UR4, 0x18 ;  /* 0x000000042d2d7291 */ /* 0x000fd8000f8ec0ff */
.L_x_43:
[----:B------:R-:W-:Y:S02]  /*24a0*/  LEA R0, R8, UR45, 0x3 ;  /* 0x0000002d08007c11 */ /* 0x000fe4000f8e18ff */
[----:B------:R-:W-:-:S03]  /*24b0*/  SHF.L.U32 R5, R9, 0x1f, RZ ;  /* 0x0000001f09057819 */ /* 0x000fc600000006ff */
[----:B------:R-:W-:Y:S01]  /*24c0*/  VIADD R4, R0, 0xd0 ;  /* 0x000000d000047836 */ /* 0x000fe20000000000 */
[----:B------:R-:W1:Y:S02]  /*24d0*/  SYNCS.PHASECHK.TRANS64.TRYWAIT P0, [R0+URZ+0xc0], R5 ;  /* 0x0000c005000075a7 */ /* 0x000e6400080011ff */
[----:B-1----:R-:W-:Y:S05]  /*24e0*/  @!P0 BRA `(.L_x_40) ;  /* 0x0000008800d08947 */ /* 0x002fea0003800000 */
.L_x_138:
[----:B------:R-:W-:Y:S01]  /*24f0*/  ULEA UR5, UR6, UR45, 0x3 ;  /* 0x0000002d06057291 */ /* 0x000fe2000f8e18ff */
[----:B------:R-:W-:Y:S02]  /*2500*/  PRMT R4, RZ, 0x654, R4 ;  /* 0x00000654ff047816 */ /* 0x000fe40000000004 */
[----:B-1----:R-:W-:Y:S01]  /*2510*/  SHF.L.U32 R5, R12, 0x1f, RZ ;  /* 0x0000001f0c057819 */ /* 0x002fe200000006ff */
[----:B------:R-:W-:Y:S01]  /*2520*/  UIADD3 UR4, UPT, UPT, UR5, 0x80, URZ ;  /* 0x0000008005047890 */ /* 0x000fe2000fffe0ff */
[----:B------:R1:W-:Y:S05]  /*2530*/  SYNCS.ARRIVE.TRANS64.RED.A1T0 RZ, [R4+URZ], RZ ;  /* 0x000000ff04ff79a7 */ /* 0x0003ea00081004ff */
[----:B------:R-:W-:Y:S01]  /*2540*/  IMAD.U32 R7, RZ, RZ, UR4 ;  /* 0x00000004ff077e24 */ /* 0x000fe2000f8e00ff */
[----:B------:R-:W2:Y:S04]  /*2550*/  SYNCS.PHASECHK.TRANS64.TRYWAIT P0, [UR5+0x90], R5 ;  /* 0x00009005ff0075a7 */ /* 0x000ea80008001105 */
[----:B------:R-:W-:Y:S01]  /*2560*/  PRMT R6, R2, 0x654, R7 ;  /* 0x0000065402067816 */ /* 0x000fe20000000007 */
[----:B-1----:R-:W-:Y:S01]  /*2570*/  @!P2 IMAD.MOV.U32 R4, RZ, RZ, 0x10 ;  /* 0x00000010ff04a424 */ /* 0x002fe200078e00ff */
[----:B--2---:R-:W-:Y:S06]  /*2580*/  @!P0 BRA `(.L_x_41) ;  /* 0x0000008800bc8947 */ /* 0x004fec0003800000 */
.L_x_140:
[----:B------:R-:W-:Y:S01]  /*2590*/  ULEA UR4, UR6, UR45, 0x4 ;  /* 0x0000002d06047291 */ /* 0x000fe2000f8e20ff */
[----:B------:R-:W-:Y:S01]  /*25a0*/  SEL R3, R6, R3, !P2 ;  /* 0x0000000306037207 */ /* 0x000fe20005000000 */
[----:B------:R-:W-:Y:S01]  /*25b0*/  UIADD3 UR5, UPT, UPT, UR5, 0x80, URZ ;  /* 0x0000008005057890 */ /* 0x000fe2000fffe0ff */
[----:B-1----:R-:W-:Y:S01]  /*25c0*/  LEA R0, R11, UR45, 0x3 ;  /* 0x0000002d0b007c11 */ /* 0x002fe2000f8e18ff */
[----:B------:R-:W-:Y:S01]  /*25d0*/  UIADD3 UR4, UPT, UPT, UR4, 0xf0, URZ ;  /* 0x000000f004047890 */ /* 0x000fe2000fffe0ff */
[----:B------:R-:W-:Y:S01]  /*25e0*/  SHF.L.U32 R5, R10, 0x1f, RZ ;  /* 0x0000001f0a057819 */ /* 0x000fe200000006ff */
[----:B------:R1:W-:Y:S01]  /*25f0*/  @!P2 SYNCS.ARRIVE.TRANS64.RED RZ, [R3+URZ], R4 ;  /* 0x0000000403ffa9a7 */ /* 0x0003e200080004ff */
[----:B------:R-:W-:Y:S01]  /*2600*/  UIADD3 UR6, UPT, UPT, UR6, 0x1, URZ ;  /* 0x0000000106067890 */ /* 0x000fe2000fffe0ff */
[----:B------:R-:W-:-:S03]  /*2610*/  VIADD R8, R8, 0x1 ;  /* 0x0000000108087836 */ /* 0x000fc60000000000 */
[----:B------:R-:W-:Y:S02]  /*2620*/  UISETP.NE.AND UP0, UPT, UR6, 0x2, UPT ;  /* 0x000000020600788c */ /* 0x000fe4000bf05270 */
[----:B------:R-:W-:Y:S06]  /*2630*/  UGETNEXTWORKID.BROADCAST [UR4], [UR5] ;  /* 0x00000000040073ca */ /* 0x000fec0008000100 */
[----:B------:R-:W-:Y:S01]  /*2640*/  USEL UR4, URZ, 0x1, UP0 ;  /* 0x00000001ff047887 */ /* 0x000fe20008000000 */
[----:B------:R-:W-:Y:S01]  /*2650*/  ISETP.NE.AND P0, PT, R8, 0x2, PT ;  /* 0x000000020800780c */ /* 0x000fe20003f05270 */
[----:B------:R-:W-:Y:S01]  /*2660*/  USEL UR6, UR6, URZ, UP0 ;  /* 0x000000ff06067287 */ /* 0x000fe20008000000 */
[----:B------:R-:W2:Y:S03]  /*2670*/  SYNCS.PHASECHK.TRANS64.TRYWAIT P1, [R0+URZ+0x80], R5 ;  /* 0x00008005000075a7 */ /* 0x000ea600080211ff */
[----:B------:R-:W-:Y:S01]  /*2680*/  LOP3.LUT R12, R12, UR4, RZ, 0x3c, !PT ;  /* 0x000000040c0c7c12 */ /* 0x000fe2000f8e3cff */
[----:B-12---:R-:W-:Y:S07]  /*2690*/  @!P1 BRA `(.L_x_42) ;  /* 0x0000008800909947 */ /* 0x006fee0003800000 */
.L_x_141:
[C---:B------:R-:W-:Y:S01]  /*26a0*/  LEA R4, R11.reuse, UR45, 0x4 ;  /* 0x0000002d0b047c11 */ /* 0x040fe2000f8e20ff */
[----:B-1----:R-:W-:Y:S01]  /*26b0*/  VIADD R0, R0, 0x90 ;  /* 0x0000009000007836 */ /* 0x002fe20000000000 */
[----:B------:R-:W-:Y:S01]  /*26c0*/  SEL R8, R8, RZ, P0 ;  /* 0x000000ff08087207 */ /* 0x000fe20000000000 */
[----:B------:R-:W-:-:S03]  /*26d0*/  VIADD R11, R11, 0x1 ;  /* 0x000000010b0b7836 */ /* 0x000fc60000000000 */
[----:B------:R-:W1:Y:S01]  /*26e0*/  LDS.128 R4, [R4+0xf0] ;  /* 0x0000f00004047984 */ /* 0x000e620000000c00 */
[----:B------:R-:W-:Y:S02]  /*26f0*/  PRMT R0, RZ, 0x654, R0 ;  /* 0x00000654ff007816 */ /* 0x000fe40000000000 */
[C---:B------:R-:W-:Y:S01]  /*2700*/  ISETP.NE.AND P1, PT, R11.reuse, 0x2, PT ;  /* 0x000000020b00780c */ /* 0x040fe20003f25270 */
[----:B------:R-:W-:Y:S01]  /*2710*/  @!PT LDS RZ, [RZ] ;  /* 0x00000000fffff984 */ /* 0x000fe20000000800 */
[----:B------:R-:W-:Y:S01]  /*2720*/  @!PT LDS RZ, [RZ] ;  /* 0x00000000fffff984 */ /* 0x000fe20000000800 */
[----:B------:R-:W-:Y:S01]  /*2730*/  @!PT LDS RZ, [RZ] ;  /* 0x00000000fffff984 */ /* 0x000fe20000000800 */
[----:B------:R-:W-:Y:S01]  /*2740*/  @!PT LDS RZ, [RZ] ;  /* 0x00000000fffff984 */ /* 0x000fe20000000800 */
[----:B------:R2:W-:Y:S06]  /*2750*/  MEMBAR.ALL.CTA ;  /* 0x0000000000007992 */ /* 0x0005ec0000008000 */
[----:B--2---:R-:W2:Y:S01]  /*2760*/  FENCE.VIEW.ASYNC.S ;  /* 0x00000000000073c6 */ /* 0x004ea20000000000 */
[----:B------:R-:W-:Y:S01]  /*2770*/  SEL R11, R11, RZ, P1 ;  /* 0x000000ff0b0b7207 */ /* 0x000fe20000800000 */
[----:B--2---:R2:W-:Y:S01]  /*2780*/  SYNCS.ARRIVE.TRANS64.RED.A1T0 RZ, [R0+URZ], RZ ;  /* 0x000000ff00ff79a7 */ /* 0x0045e200081004ff */
[----:B-1----:R-:W-:-:S02]  /*2790*/  LOP3.LUT P3, RZ, R6, 0x1, RZ, 0xc0, !PT ;  /* 0x0000000106ff7812 */ /* 0x002fc4000786c0ff */
[----:B------:R-:W-:-:S04]  /*27a0*/  SEL R5, RZ, 0x1, P1 ;  /* 0x00000001ff057807 */ /* 0x000fc80000800000 */
[----:B------:R-:W-:Y:S02]  /*27b0*/  LOP3.LUT R10, R10, R5, RZ, 0x3c, !PT ;  /* 0x000000050a0a7212 */ /* 0x000fe400078e3cff */
[----:B--2---:R-:W-:-:S04]  /*27c0*/  SEL R0, RZ, 0x1, P0 ;  /* 0x00000001ff007807 */ /* 0x004fc80000000000 */
[----:B------:R-:W-:Y:S01]  /*27d0*/  LOP3.LUT R9, R9, R0, RZ, 0x3c, !PT ;  /* 0x0000000009097212 */ /* 0x000fe200078e3cff */
[----:B------:R-:W-:Y:S06]  /*27e0*/  @P3 BRA `(.L_x_43) ;  /* 0xfffffffc002c3947 */ /* 0x000fec000383ffff */
[----:B------:R-:W-:Y:S01]  /*27f0*/  ULEA UR5, UR6, UR45, 0x3 ;  /* 0x0000002d06057291 */ /* 0x000fe2000f8e18ff */
[----:B------:R-:W-:-:S08]  /*2800*/  SHF.L.U32 R3, R12, 0x1f, RZ ;  /* 0x0000001f0c037819 */ /* 0x000fd000000006ff */
[----:B------:R-:W1:Y:S02]  /*2810*/  SYNCS.PHASECHK.TRANS64 P0, [UR5+0x90], R3 ;  /* 0x00009003ff0075a7 */ /* 0x000e640008001005 */
[----:B-1----:R-:W-:Y:S05]  /*2820*/  @P0 BRA `(.L_x_44) ;  /* 0x0000000000080947 */ /* 0x002fea0003800000 */
[----:B------:R-:W1:Y:S02]  /*2830*/  SYNCS.PHASECHK.TRANS64.TRYWAIT P0, [UR5+0x90], R3 ;  /* 0x00009003ff0075a7 */ /* 0x000e640008001105 */
[----:B-1----:R-:W-:Y:S05]  /*2840*/  @!P0 BRA `(.L_x_45) ;  /* 0x0000008800388947 */ /* 0x002fea0003800000 */
.L_x_44:
[----:B------:R-:W-:-:S04]  /*2850*/  UIADD3 UR4, UPT, UPT, UR6, 0x1, URZ ;  /* 0x0000000106047890 */ /* 0x000fc8000fffe0ff */
[----:B------:R-:W-:-:S04]  /*2860*/  UISETP.NE.AND UP0, UPT, UR4, 0x2, UPT ;  /* 0x000000020400788c */ /* 0x000fc8000bf05270 */
[----:B------:R-:W-:Y:S02]  /*2870*/  USEL UR7, URZ, 0x1, UP0 ;  /* 0x00000001ff077887 */ /* 0x000fe40008000000 */
[----:B------:R-:W-:-:S04]  /*2880*/  USEL UR4, UR4, URZ, UP0 ;  /* 0x000000ff04047287 */ /* 0x000fc80008000000 */
[----:B------:R-:W-:Y:S01]  /*2890*/  ULEA UR4, UR4, UR45, 0x3 ;  /* 0x0000002d04047291 */ /* 0x000fe2000f8e18ff */
[----:B-1----:R-:W-:-:S04]  /*28a0*/  LOP3.LUT R3, R12, UR7, RZ, 0x3c, !PT ;  /* 0x000000070c037c12 */ /* 0x002fc8000f8e3cff */
[----:B------:R-:W-:-:S04]  /*28b0*/  SHF.L.U32 R0, R3, 0x1f, RZ ;  /* 0x0000001f03007819 */ /* 0x000fc800000006ff */
[----:B------:R-:W1:Y:S02]  /*28c0*/  SYNCS.PHASECHK.TRANS64 P0, [UR4+0x90], R0 ;  /* 0x00009000ff0075a7 */ /* 0x000e640008001004 */
[----:B-1----:R-:W-:Y:S05]  /*28d0*/  @P0 EXIT ;  /* 0x000000000000094d */ /* 0x002fea0003800000 */
[----:B------:R-:W-:Y:S02]  /*28e0*/  SHF.L.U32 R3, R3, 0x1f, RZ ;  /* 0x0000001f03037819 */ /* 0x000fe400000006ff */
[----:B------:R-:W-:-:S07]  /*28f0*/  MOV R0, UR4 ;  /* 0x0000000400007c02 */ /* 0x000fce0008000f00 */
.L_x_46:
[----:B-1----:R1:W2:Y:S02]  /*2900*/  SYNCS.PHASECHK.TRANS64.TRYWAIT P0, [R0+URZ+0x90], R3 ;  /* 0x00009003000075a7 */ /* 0x0022a400080011ff */
[----:B--2---:R-:W-:Y:S05]  /*2910*/  @!P0 NANOSLEEP.SYNCS 0x989680 ;  /* 0x009896800000895d */ /* 0x004fea0003900000 */
[----:B------:R-:W2:Y:S02]  /*2920*/  @!P0 SYNCS.PHASECHK.TRANS64 P0, [R0+URZ+0x90], R3 ;  /* 0x00009003000085a7 */ /* 0x000ea400080010ff */
[----:B--2---:R-:W-:Y:S05]  /*2930*/  @P0 EXIT ;  /* 0x000000000000094d */ /* 0x004fea0003800000 */
[----:B------:R-:W-:Y:S05]  /*2940*/  BRA `(.L_x_46) ;  /* 0xfffffffc00ec7947 */ /* 0x000fea000383ffff */
.L_x_39:
[----:B------:R-:W-:-:S09]  /*2950*/  UISETP.NE.AND UP0, UPT, UR6, URZ, UPT ;  /* 0x000000ff0600728c */ /* 0x000fd2000bf05270 */
[----:B------:R-:W-:Y:S05]  /*2960*/  BRA.U UP0, `(.L_x_47) ;  /* 0x0000000d006c7547 */ /* 0x000fea000b800000 */
[----:B------:R-:W-:Y:S01]  /*2970*/  UMOV UR4, 0x40 ;  /* 0x0000004000047882 */ /* 0x000fe20000000000 */
[----:B------:R-:W-:Y:S01]  /*2980*/  NOP ;  /* 0x0000000000007918 */ /* 0x000fe20000000000 */
[----:B------:R-:W-:Y:S01]  /*2990*/  ULEA UR4, UR45, UR4, 0x18 ;  /* 0x000000042d047291 */ /* 0x000fe2000f8ec0ff */
[----:B------:R-:W-:Y:S02]  /*29a0*/  UMOV UR5, 0x400 ;  /* 0x0000040000057882 */ /* 0x000fe40000000000 */
[----:B------:R-:W-:-:S06]  /*29b0*/  ULEA UR45, UR45, UR5, 0x18 ;  /* 0x000000052d2d7291 */ /* 0x000fcc000f8ec0ff */
[----:B------:R-:W1:Y:S02]  /*29c0*/  LDS.U8 R0, [UR4+0x1c] ;  /* 0x00001c04ff007984 */ /* 0x000e640008000000 */
[----:B-1----:R-:W-:-:S13]  /*29d0*/  ISETP.NE.AND P0, PT, R0, RZ, PT ;  /* 0x000000ff0000720c */ /* 0x002fda0003f05270 */
[----:B------:R-:W-:Y:S05]  /*29e0*/  @P0 BRA `(.L_x_48) ;  /* 0x0000000000580947 */ /* 0x000fea0003800000 */
[----:B------:R-:W-:-:S13]  /*29f0*/  ELECT P0, URZ, PT ;  /* 0x0000000000ff782f */ /* 0x000fda0003800000 */
[----:B------:R-:W-:Y:S05]  /*2a00*/  @!P0 BRA `(.L_x_49) ;  /* 0x0000000000608947 */ /* 0x000fea0003800000 */
[----:B------:R-:W-:Y:S01]  /*2a10*/  UMOV UR5, 0x10 ;  /* 0x0000001000057882 */ /* 0x000fe20000000000 */
[----:B------:R-:W-:Y:S01]  /*2a20*/  HFMA2 R0, -RZ, RZ, 0, 5.9604644775390625e-08 ;  /* 0x00000001ff007431 */ /* 0x000fe200000001ff */
[----:B------:R-:W-:-:S03]  /*2a30*/  MOV R2, 0xffff ;  /* 0x0000ffff00027802 */ /* 0x000fc60000000f00 */
[----:B------:R-:W-:Y:S04]  /*2a40*/  DEPBAR.LE SB1, 0x36 ;  /* 0x00009d800000791a */ /* 0x000fe80000000000 */
[----:B------:R-:W1:Y:S02]  /*2a50*/  UTCATOMSWS.FIND_AND_SET.ALIGN UP0, UR5, UR5 ;  /* 0x00000005000575e3 */ /* 0x000e640008000800 */
[----:B-1----:R-:W-:Y:S01]  /*2a60*/  MOV R3, UR5 ;  /* 0x0000000500037c02 */ /* 0x002fe20008000f00 */
[----:B------:R-:W-:Y:S06]  /*2a70*/  BRA.U UP0, `(.L_x_50) ;  /* 0x0000000100187547 */ /* 0x000fec000b800000 */
.L_x_51:
[----:B------:R-:W-:Y:S05]  /*2a80*/  NANOSLEEP 0x64 ;  /* 0x000000640000795d */ /* 0x000fea0003800000 */
[----:B------:R-:W-:-:S05]  /*2a90*/  UMOV UR5, 0x10 ;  /* 0x0000001000057882 */ /* 0x000fca0000000000 */
[----:B------:R-:W-:Y:S04]  /*2aa0*/  DEPBAR.LE SB1, 0x36 ;  /* 0x00009d800000791a */ /* 0x000fe80000000000 */
[----:B------:R-:W1:Y:S02]  /*2ab0*/  UTCATOMSWS.FIND_AND_SET.ALIGN UP0, UR5, UR5 ;  /* 0x00000005000575e3 */ /* 0x000e640008000800 */
[----:B-1----:R-:W-:Y:S01]  /*2ac0*/  MOV R3, UR5 ;  /* 0x0000000500037c02 */ /* 0x002fe20008000f00 */
[----:B------:R-:W-:Y:S05]  /*2ad0*/  BRA.U !UP0, `(.L_x_51) ;  /* 0xfffffffd08e87547 */ /* 0x000fea000b83ffff */
.L_x_50:
[-C--:B------:R-:W-:Y:S02]  /*2ae0*/  SHF.L.U32 R2, R2, R3.reuse, RZ ;  /* 0x0000000302027219 */ /* 0x080fe400000006ff */
[----:B------:R-:W-:Y:S01]  /*2af0*/  SHF.L.U32 R0, R0, R3, RZ ;  /* 0x0000000300007219 */ /* 0x000fe200000006ff */
[----:B------:R-:W-:Y:S02]  /*2b00*/  IMAD.SHL.U32 R3, R3, 0x20, RZ ;  /* 0x0000002003037824 */ /* 0x000fe400078e00ff */
[----:B------:R1:W-:Y:S04]  /*2b10*/  ATOMS.OR RZ, [UR4+0x14], R2 ;  /* 0x00001402ffff798c */ /* 0x0003e8000b000004 */
[----:B------:R1:W-:Y:S04]  /*2b20*/  ATOMS.OR RZ, [UR4+0x18], R0 ;  /* 0x00001800ffff798c */ /* 0x0003e8000b000004 */
[----:B------:R1:W-:Y:S01]  /*2b30*/  STS [UR45+0x110], R3 ;  /* 0x00011003ff007988 */ /* 0x0003e2000800082d */
[----:B------:R-:W-:Y:S05]  /*2b40*/  BRA `(.L_x_49) ;  /* 0x0000000000107947 */ /* 0x000fea0003800000 */
.L_x_48:
[----:B------:R-:W-:Y:S02]  /*2b50*/  MOV R0, 0xffffffff ;  /* 0xffffffff00007802 */ /* 0x000fe40000000f00 */
[----:B------:R-:W-:-:S03]  /*2b60*/  MOV R2, 0x2b90 ;  /* 0x00002b9000027802 */ /* 0x000fc60000000f00 */
[----:B------:R1:W-:Y:S04]  /*2b70*/  STS [UR45+0x110], R0 ;  /* 0x00011000ff007988 */ /* 0x0003e8000800082d */
[----:B-1-3-5:R-:W-:Y:S05]  /*2b80*/  CALL.REL.NOINC `($__internal_1_$__cuda_sm10x_tcgen05_guardrail_trap_phase_invalid_during_alloc) ;  /* 0x0000008c00507944 */ /* 0x02afea0003c00000 */
.L_x_49:
[----:B------:R-:W-:Y:S05]  /*2b90*/  WARPSYNC.ALL ;  /* 0x0000000000007948 */ /* 0x000fea0003800000 */
[----:B------:R-:W2:Y:S01]  /*2ba0*/  S2UR UR5, SR_CgaCtaId ;  /* 0x00000000000579c3 */ /* 0x000ea20000008800 */
[----:B------:R-:W-:Y:S01]  /*2bb0*/  UMOV UR4, 0x400 ;  /* 0x0000040000047882 */ /* 0x000fe20000000000 */
[----:B------:R-:W-:-:S06]  /*2bc0*/  NOP ;  /* 0x0000000000007918 */ /* 0x000fcc0000000000 */
[----:B------:R-:W-:Y:S06]  /*2bd0*/  BAR.ARV 0x6, 0xa0 ;  /* 0x0182800000007b1d */ /* 0x000fec0000002000 */
[----:B------:R-:W4:Y:S01]  /*2be0*/  LDCU UR7, c[0x0][0x38c] ;  /* 0x00007180ff0777ac */ /* 0x000f220008000800 */
[----:B------:R-:W-:Y:S01]  /*2bf0*/  IMAD.MOV.U32 R11, RZ, RZ, 0x1 ;  /* 0x00000001ff0b7424 */ /* 0x000fe200078e00ff */
[----:B------:R-:W-:Y:S01]  /*2c00*/  CS2R R8, SRZ ;  /* 0x0000000000087805 */ /* 0x000fe2000001ff00 */
[----:B------:R-:W-:Y:S01]  /*2c10*/  IMAD.MOV.U32 R10, RZ, RZ, RZ ;  /* 0x000000ffff0a7224 */ /* 0x000fe200078e00ff */
[----:B------:R-:W3:Y:S01]  /*2c20*/  LDCU UR6, c[0x0][0x38c] ;  /* 0x00007180ff0677ac */ /* 0x000ee20008000800 */
[----:B------:R-:W-:Y:S01]  /*2c30*/  UMOV UR15, URZ ;  /* 0x000000ff000f7c82 */ /* 0x000fe20008000000 */
[----:B------:R-:W-:Y:S01]  /*2c40*/  UMOV UR14, URZ ;  /* 0x000000ff000e7c82 */ /* 0x000fe20008000000 */
[----:B--2---:R-:W-:Y:S01]  /*2c50*/  ULEA UR5, UR5, UR4, 0x18 ;  /* 0x0000000405057291 */ /* 0x004fe2000f8ec0ff */
[----:B------:R-:W-:Y:S01]  /*2c60*/  UMOV UR24, 0x0 ;  /* 0x0000000000187882 */ /* 0x000fe20000000000 */
[----:B------:R-:W-:-:S02]  /*2c70*/  UMOV UR25, 0x8400010 ;  /* 0x0840001000197882 */ /* 0x000fc40000000000 */
[----:B------:R-:W-:Y:S02]  /*2c80*/  UIADD3 UR10, UPT, UPT, UR5, 0x10800, URZ ;  /* 0x00010800050a7890 */ /* 0x000fe4000fffe0ff */
[----:B------:R-:W-:Y:S02]  /*2c90*/  UIADD3 UR11, UPT, UPT, UR5, 0x1c800, URZ ;  /* 0x0001c800050b7890 */ /* 0x000fe4000fffe0ff */
[----:B----4-:R-:W-:Y:S01]  /*2ca0*/  UIADD3 UR7, UPT, UPT, UR7, 0x3f, URZ ;  /* 0x0000003f07077890 */ /* 0x010fe2000fffe0ff */
[----:B-1----:R-:W1:Y:S01]  /*2cb0*/  LDS R0, [UR5+0x110] ;  /* 0x00011005ff007984 */ /* 0x002e620008000800 */
[----:B------:R-:W-:Y:S02]  /*2cc0*/  USHF.R.U32.HI UR10, URZ, 0x4, UR10 ;  /* 0x00000004ff0a7899 */ /* 0x000fe4000801160a */
[----:B------:R-:W-:Y:S02]  /*2cd0*/  USHF.R.S32.HI UR4, URZ, 0x1f, UR7 ;  /* 0x0000001fff047899 */ /* 0x000fe40008011407 */
[----:B------:R-:W-:-:S02]  /*2ce0*/  USHF.R.U32.HI UR11, URZ, 0x4, UR11 ;  /* 0x00000004ff0b7899 */ /* 0x000fc4000801160b */
[----:B------:R-:W-:Y:S02]  /*2cf0*/  ULEA.HI UR4, UR4, UR7, URZ, 0x6 ;  /* 0x0000000704047291 */ /* 0x000fe4000f8f30ff */
[----:B------:R-:W-:Y:S02]  /*2d00*/  ULOP3.LUT UR10, UR10, 0x3fff, URZ, 0xc0, !UPT ;  /* 0x00003fff0a0a7892 */ /* 0x000fe4000f8ec0ff */
[----:B------:R-:W-:Y:S02]  /*2d10*/  USHF.R.S32.HI UR4, URZ, 0x6, UR4 ;  /* 0x00000006ff047899 */ /* 0x000fe40008011404 */
[----:B------:R-:W-:Y:S02]  /*2d20*/  ULOP3.LUT UR11, UR11, 0x3fff, URZ, 0xc0, !UPT ;  /* 0x00003fff0b0b7892 */ /* 0x000fe4000f8ec0ff */
[----:B------:R-:W-:Y:S01]  /*2d30*/  UISETP.LT.AND UP0, UPT, UR4, 0x1, UPT ;  /* 0x000000010400788c */ /* 0x000fe2000bf01270 */
[----:B------:R-:W-:Y:S01]  /*2d40*/  UMOV UR22, 0x0 ;  /* 0x0000000000167882 */ /* 0x000fe20000000000 */
[----:B------:R-:W-:-:S02]  /*2d50*/  UMOV UR23, 0x8400010 ;  /* 0x0840001000177882 */ /* 0x000fc40000000000 */
[----:B------:R-:W-:Y:S02]  /*2d60*/  USEL UR9, UR4, 0x1, !UP0 ;  /* 0x0000000104097887 */ /* 0x000fe4000c000000 */
[----:B------:R-:W-:Y:S02]  /*2d70*/  ULOP3.LUT UR10, UR10, 0x10000, URZ, 0xfc, !UPT ;  /* 0x000100000a0a7892 */ /* 0x000fe4000f8efcff */
[----:B------:R-:W-:Y:S02]  /*2d80*/  ULOP3.LUT UR11, UR11, 0x10000, URZ, 0xfc, !UPT ;  /* 0x000100000b0b7892 */ /* 0x000fe4000f8efcff */
[----:B------:R-:W-:Y:S02]  /*2d90*/  UIADD3 UR9, UPT, UPT, -UR9, URZ, URZ ;  /* 0x000000ff09097290 */ /* 0x000fe4000fffe1ff */
[----:B---3--:R-:W-:Y:S01]  /*2da0*/  UISETP.GE.AND UP3, UPT, UR6, 0x1, UPT ;  /* 0x000000010600788c */ /* 0x008fe2000bf66270 */
[----:B------:R-:W-:Y:S01]  /*2db0*/  UMOV UR20, 0x0 ;  /* 0x0000000000147882 */ /* 0x000fe20000000000 */
[----:B------:R-:W-:Y:S01]  /*2dc0*/  UMOV UR21, 0x8400010 ;  /* 0x0840001000157882 */ /* 0x000fe20000000000 */
[----:B------:R-:W-:Y:S01]  /*2dd0*/  UMOV UR18, 0x0 ;  /* 0x0000000000127882 */ /* 0x000fe20000000000 */
[----:B------:R-:W-:Y:S01]  /*2de0*/  UMOV UR19, 0x8400010 ;  /* 0x0840001000137882 */ /* 0x000fe20000000000 */
[----:B-1----:R-:W-:-:S15]  /*2df0*/  R2UR UR16, R0 ;  /* 0x00000000001072ca */ /* 0x002fde00000e0000 */
.L_x_58:
[----:B------:R-:W-:Y:S02]  /*2e00*/  LEA R0, R10, UR5, 0x3 ;  /* 0x000000050a007c11 */ /* 0x000fe4000f8e18ff */
[----:B------:R-:W-:Y:S02]  /*2e10*/  SHF.L.U32 R5, R9, 0x1f, RZ ;  /* 0x0000001f09057819 */ /* 0x000fe400000006ff */
[----:B------:R-:W-:Y:S01]  /*2e20*/  PLOP3.LUT P0, PT, PT, PT, UP3, 0x80, 0x8 ;  /* 0x000000000008781c */ /* 0x000fe20003f0f038 */
[----:B------:R-:W-:Y:S01]  /*2e30*/  VIADD R3, R0, 0x90 ;  /* 0x0000009000037836 */ /* 0x000fe20000000000 */
[----:B-1----:R-:W1:Y:S02]  /*2e40*/  SYNCS.PHASECHK.TRANS64.TRYWAIT P1, [R0+URZ+0x80], R5 ;  /* 0x00008005000075a7 */ /* 0x002e6400080211ff */
[----:B-1-3--:R-:W-:Y:S09]  /*2e50*/  @!P1 BRA `(.L_x_52) ;  /* 0x0000008000cc9947 */ /* 0x00aff20003800000 */
.L_x_143:
[----:B------:R-:W-:Y:S01]  /*2e60*/  LEA R4, R10, UR5, 0x4 ;  /* 0x000000050a047c11 */ /* 0x000fe2000f8e20ff */
[----:B------:R-:W-:Y:S01]  /*2e70*/  @UP3 ULEA UR6, UR14, UR5, 0x3 ;  /* 0x000000050e063291 */ /* 0x000fe2000f8e18ff */
[----:B------:R-:W-:Y:S01]  /*2e80*/  PLOP3.LUT P2, PT, PT, PT, PT, 0x80, 0x8 ;  /* 0x000000000008781c */ /* 0x000fe20003f4f070 */
[----:B------:R-:W-:Y:S01]  /*2e90*/  ULEA UR7, UR15, UR5, 0x3 ;  /* 0x000000050f077291 */ /* 0x000fe2000f8e18ff */
[----:B------:R-:W-:Y:S01]  /*2ea0*/  PRMT R3, RZ, 0x654, R3 ;  /* 0x00000654ff037816 */ /* 0x000fe20000000003 */
[----:B------:R-:W-:Y:S01]  /*2eb0*/  ULEA UR8, UR15, UR16, 0x8 ;  /* 0x000000100f087291 */ /* 0x000fe2000f8e40ff */
[----:B-1----:R-:W1:Y:S01]  /*2ec0*/  LDS.128 R4, [R4+0xf0] ;  /* 0x0000f00004047984 */ /* 0x002e620000000c00 */
[----:B------:R-:W-:Y:S02]  /*2ed0*/  @P0 SHF.L.U32 R2, R8, 0x1f, RZ ;  /* 0x0000001f08020819 */ /* 0x000fe400000006ff */
[----:B------:R-:W-:Y:S01]  /*2ee0*/  SHF.L.U32 R0, R11, 0x1f, RZ ;  /* 0x0000001f0b007819 */ /* 0x000fe200000006ff */
[----:B------:R-:W-:Y:S01]  /*2ef0*/  @!PT LDS RZ, [RZ] ;  /* 0x00000000fffff984 */ /* 0x000fe20000000800 */
[----:B------:R-:W-:Y:S01]  /*2f00*/  @!PT LDS RZ, [RZ] ;  /* 0x00000000fffff984 */ /* 0x000fe20000000800 */
[----:B------:R-:W-:Y:S01]  /*2f10*/  @!PT LDS RZ, [RZ] ;  /* 0x00000000fffff984 */ /* 0x000fe20000000800 */
[----:B------:R-:W-:Y:S01]  /*2f20*/  @!PT LDS RZ, [RZ] ;  /* 0x00000000fffff984 */ /* 0x000fe20000000800 */
[----:B------:R2:W-:Y:S06]  /*2f30*/  MEMBAR.ALL.CTA ;  /* 0x0000000000007992 */ /* 0x0005ec0000008000 */
[----:B--2---:R-:W2:Y:S02]  /*2f40*/  FENCE.VIEW.ASYNC.S ;  /* 0x00000000000073c6 */ /* 0x004ea40000000000 */
[----:B--2---:R2:W-:Y:S01]  /*2f50*/  SYNCS.ARRIVE.TRANS64.RED.A1T0 RZ, [R3+URZ], RZ ;  /* 0x000000ff03ff79a7 */ /* 0x0045e200081004ff */
[----:B------:R2:W3:Y:S01]  /*2f60*/  @P0 SYNCS.PHASECHK.TRANS64.TRYWAIT P2, [UR6], R2 ;  /* 0x00000002ff0005a7 */ /* 0x0004e20008041106 */
[----:B-1----:R-:W-:Y:S01]  /*2f70*/  LOP3.LUT P1, RZ, R6, 0x1, RZ, 0xc0, !PT ;  /* 0x0000000106ff7812 */ /* 0x002fe2000782c0ff */
[----:B------:R-:W1:Y:S02]  /*2f80*/  SYNCS.PHASECHK.TRANS64.TRYWAIT P0, [UR7+0xb0], R0 ;  /* 0x0000b000ff0075a7 */ /* 0x000e640008001107 */
[----:B-123--:R-:W-:Y:S10]  /*2f90*/  @!P0 BRA `(.L_x_53) ;  /* 0x0000008000908947 */ /* 0x00eff40003800000 */
.L_x_145:
[----:B------:R-:W-:Y:S01]  /*2fa0*/  IADD3 R10, PT, PT, R10, 0x1, RZ ;  /* 0x000000010a0a7810 */ /* 0x000fe20007ffe0ff */
[----:B------:R-:W-:Y:S06]  /*2fb0*/  BRA.U !UP3, `(.L_x_54) ;  /* 0x000000010bc07547 */ /* 0x000fec000b800000 */
[----:B------:R-:W-:Y:S01]  /*2fc0*/  UPLOP3.LUT UP4, UPT, UPT, UPT, UPT, 0x40, 0x4 ;  /* 0x000000000004789c */ /* 0x000fe20003f8e870 */
[----:B------:R-:W-:Y:S01]  /*2fd0*/  UMOV UR13, UR9 ;  /* 0x00000009000d7c82 */ /* 0x000fe20008000000 */
[----:B------:R-:W-:Y:S01]  /*2fe0*/  UMOV UR12, UR4 ;  /* 0x00000004000c7c82 */ /* 0x000fe20008000000 */
[----:B------:R-:W-:-:S08]  /*2ff0*/  UMOV UR17, UR14 ;  /* 0x0000000e00117c82 */ /* 0x000fd00008000000 */
.L_x_57:
[----:B------:R-:W-:Y:S02]  /*3000*/  UIADD3 UR13, UPT, UPT, UR13, 0x1, URZ ;  /* 0x000000010d0d7890 */ /* 0x000fe4000fffe0ff */
[----:B--2---:R-:W-:Y:S02]  /*3010*/  ULEA UR6, UR17, UR5, 0x3 ;  /* 0x0000000511067291 */ /* 0x004fe4000f8e18ff */
[----:B------:R-:W-:Y:S01]  /*3020*/  UISETP.NE.AND UP0, UPT, UR13, URZ, UPT ;  /* 0x000000ff0d00728c */ /* 0x000fe2000bf05270 */
[----:B---3--:R-:W-:Y:S10]  /*3030*/  @P2 BRA `(.L_x_55) ;  /* 0x00000000000c2947 */ /* 0x008ff40003800000 */
[----:B-1----:R-:W-:Y:S04]  /*3040*/  SHF.L.U32 R3, R8, 0x1f, RZ ;  /* 0x0000001f08037819 */ /* 0x002fe800000006ff */
[----:B------:R-:W1:Y:S02]  /*3050*/  SYNCS.PHASECHK.TRANS64.TRYWAIT P0, [UR6], R3 ;  /* 0x00000003ff0075a7 */ /* 0x000e640008001106 */
[----:B-1----:R-:W-:Y:S05]  /*3060*/  @!P0 BRA `(.L_x_56) ;  /* 0x0000008000748947 */ /* 0x002fea0003800000 */
.L_x_55:
[----:B------:R-:W-:Y:S01]  /*3070*/  UISETP.NE.AND UP1, UPT, UR12, 0x1, UPT ;  /* 0x000000010c00788c */ /* 0x000fe2000bf25270 */
[----:B------:R-:W-:Y:S01]  /*3080*/  PLOP3.LUT P2, PT, PT, PT, PT, 0x80, 0x8 ;  /* 0x000000000008781c */ /* 0x000fe20003f4f070 */
[----:B------:R-:W-:Y:S02]  /*3090*/  UIADD3 UR14, UPT, UPT, UR17, 0x1, URZ ;  /* 0x00000001110e7890 */ /* 0x000fe4000fffe0ff */
[----:B------:R-:W-:Y:S02]  /*30a0*/  ULEA UR28, UR17, UR11, 0xb ;  /* 0x0000000b111c7291 */ /* 0x000fe4000f8e58ff */
[----:B------:R-:W-:Y:S01]  /*30b0*/  UISETP.NE.AND UP2, UPT, UR14, 0x3, UPT ;  /* 0x000000030e00788c */ /* 0x000fe2000bf45270 */
[----:B------:R-:W-:Y:S01]  /*30c0*/  PLOP3.LUT P0, PT, PT, PT, UP1, 0x80, 0x8 ;  /* 0x000000000008781c */ /* 0x000fe20003f0f018 */
[----:B------:R-:W-:Y:S02]  /*30d0*/  UIADD3 UR40, UPT, UPT, UR28, 0x2, URZ ;  /* 0x000000021c287890 */ /* 0x000fe4000fffe0ff */
[----:B------:R-:W-:Y:S02]  /*30e0*/  USEL UR27, URZ, 0x1, UP2 ;  /* 0x00000001ff1b7887 */ /* 0x000fe40009000000 */
[----:B------:R-:W-:Y:S02]  /*30f0*/  USEL UR14, UR14, URZ, UP2 ;  /* 0x000000ff0e0e7287 */ /* 0x000fe40009000000 */
[----:B------:R-:W-:Y:S02]  /*3100*/  UIADD3 UR36, UPT, UPT, UR28, 0x4, URZ ;  /* 0x000000041c247890 */ /* 0x000fe4000fffe0ff */
[----:B------:R-:W-:Y:S01]  /*3110*/  @UP1 ULEA UR26, UR14, UR5, 0x3 ;  /* 0x000000050e1a1291 */ /* 0x000fe2000f8e18ff */
[----:B------:R-:W-:Y:S01]  /*3120*/  LOP3.LUT R8, R8, UR27, RZ, 0x3c, !PT ;  /* 0x0000001b08087c12 */ /* 0x000fe2000f8e3cff */
[----:B------:R-:W-:Y:S02]  /*3130*/  UIADD3 UR32, UPT, UPT, UR28, 0x6, URZ ;  /* 0x000000061c207890 */ /* 0x000fe4000fffe0ff */
[----:B------:R-:W-:Y:S01]  /*3140*/  UIADD3 UR6, UPT, UPT, UR6, 0x18, URZ ;  /* 0x0000001806067890 */ /* 0x000fe2000fffe0ff */
[----:B-1----:R-:W-:Y:S01]  /*3150*/  @P0 SHF.L.U32 R0, R8, 0x1f, RZ ;  /* 0x0000001f08000819 */ /* 0x002fe200000006ff */
[----:B------:R-:W-:Y:S01]  /*3160*/  UIADD3 UR12, UPT, UPT, UR12, -0x1, URZ ;  /* 0xffffffff0c0c7890 */ /* 0x000fe2000fffe0ff */
[----:B------:R-:W-:Y:S02]  /*3170*/  UMOV UR29, 0x40004040 ;  /* 0x40004040001d7882 */ /* 0x000fe40000000000 */
[----:B------:R2:W3:Y:S01]  /*3180*/  @P0 SYNCS.PHASECHK.TRANS64.TRYWAIT P2, [UR26], R0 ;  /* 0x00000000ff0005a7 */ /* 0x0004e2000804111a */
[----:B------:R-:W-:Y:S01]  /*3190*/  ULEA UR26, UR17, UR10, 0xa ;  /* 0x0000000a111a7291 */ /* 0x000fe2000f8e50ff */
[----:B------:R-:W-:Y:S01]  /*31a0*/  UMOV UR27, 0x40004040 ;  /* 0x40004040001b7882 */ /* 0x000fe20000000000 */
[----:B------:R-:W-:Y:S02]  /*31b0*/  UMOV UR41, 0x40004040 ;  /* 0x4000404000297882 */ /* 0x000fe40000000000 */
[----:B------:R-:W-:Y:S02]  /*31c0*/  UIADD3 UR38, UPT, UPT, UR26, 0x2, URZ ;  /* 0x000000021a267890 */ /* 0x000fe4000fffe0ff */
[----:B------:R-:W-:Y:S02]  /*31d0*/  UIADD3 UR34, UPT, UPT, UR26, 0x4, URZ ;  /* 0x000000041a227890 */ /* 0x000fe4000fffe0ff */
[----:B------:R-:W-:Y:S01]  /*31e0*/  UIADD3 UR30, UPT, UPT, UR26, 0x6, URZ ;  /* 0x000000061a1e7890 */ /* 0x000fe2000fffe0ff */
[----:B------:R2:W-:Y:S01]  /*31f0*/  UTCHMMA gdesc[UR26], gdesc[UR28], tmem[UR8], tmem[UR24], idesc[UR25], UP4 ;  /* 0x00ff181c1a0075ea */ /* 0x0005e2000a000008 */
[----:B------:R-:W-:Y:S01]  /*3200*/  UPLOP3.LUT UP4, UPT, UPT, UPT, UPT, 0x80, 0x8 ;  /* 0x000000000008789c */ /* 0x000fe20003f8f070 */
[----:B------:R-:W-:Y:S01]  /*3210*/  UMOV UR39, 0x40004040 ;  /* 0x4000404000277882 */ /* 0x000fe20000000000 */
[----:B------:R-:W-:Y:S01]  /*3220*/  UMOV UR37, 0x40004040 ;  /* 0x4000404000257882 */ /* 0x000fe20000000000 */
[----:B------:R2:W-:Y:S01]  /*3230*/  UTCHMMA gdesc[UR38], gdesc[UR40], tmem[UR8], tmem[UR22], idesc[UR23], UPT ;  /* 0x00ff1628260075ea */ /* 0x0005e2000b800008 */
[----:B------:R-:W-:Y:S01]  /*3240*/  UMOV UR35, 0x40004040 ;  /* 0x4000404000237882 */ /* 0x000fe20000000000 */
[----:B------:R-:W-:Y:S01]  /*3250*/  UMOV UR33, 0x40004040 ;  /* 0x4000404000217882 */ /* 0x000fe20000000000 */
[----:B------:R-:W-:Y:S01]  /*3260*/  UMOV UR31, 0x40004040 ;  /* 0x40004040001f7882 */ /* 0x000fe20000000000 */
[----:B------:R2:W-:Y:S01]  /*3270*/  UTCHMMA gdesc[UR34], gdesc[UR36], tmem[UR8], tmem[UR20], idesc[UR21], UPT ;  /* 0x00ff1424220075ea */ /* 0x0005e2000b800008 */
[----:B------:R2:W-:Y:S01]  /*3280*/  UTCHMMA gdesc[UR30], gdesc[UR32], tmem[UR8], tmem[UR18], idesc[UR19], UPT ;  /* 0x00ff12201e0075ea */ /* 0x0005e2000b800008 */
[----:B------:R2:W-:Y:S01]  /*3290*/  UTCBAR [UR6], URZ ;  /* 0x000000ff060073e9 */ /* 0x0005e200080000ff */
[----:B------:R-:W-:Y:S01]  /*32a0*/  UMOV UR17, UR14 ;  /* 0x0000000e00117c82 */ /* 0x000fe20008000000 */
[----:B------:R-:W-:Y:S05]  /*32b0*/  BRA.U UP0, `(.L_x_57) ;  /* 0xfffffffd00507547 */ /* 0x000fea000b83ffff */
.L_x_54:
[----:B------:R-:W-:Y:S01]  /*32c0*/  UIADD3 UR15, UPT, UPT, UR15, 0x1, URZ ;  /* 0x000000010f0f7890 */ /* 0x000fe2000fffe0ff */
[C---:B------:R-:W-:Y:S01]  /*32d0*/  ISETP.NE.AND P0, PT, R10.reuse, 0x2, PT ;  /* 0x000000020a00780c */ /* 0x040fe20003f05270 */
[----:B------:R-:W-:Y:S02]  /*32e0*/  UIADD3 UR7, UPT, UPT, UR7, 0xa0, URZ ;  /* 0x000000a007077890 */ /* 0x000fe4000fffe0ff */
[----:B------:R-:W-:Y:S01]  /*32f0*/  UISETP.NE.AND UP0, UPT, UR15, 0x2, UPT ;  /* 0x000000020f00788c */ /* 0x000fe2000bf05270 */
[----:B-12---:R-:W-:Y:S02]  /*3300*/  SEL R0, RZ, 0x1, P0 ;  /* 0x00000001ff007807 */ /* 0x006fe40000000000 */
[----:B------:R-:W-:Y:S01]  /*3310*/  SEL R10, R10, RZ, P0 ;  /* 0x000000ff0a0a7207 */ /* 0x000fe20000000000 */
[----:B------:R-:W-:Y:S01]  /*3320*/  USEL UR6, URZ, 0x1, UP0 ;  /* 0x00000001ff067887 */ /* 0x000fe20008000000 */
[----:B------:R-:W-:Y:S01]  /*3330*/  LOP3.LUT R9, R9, R0, RZ, 0x3c, !PT ;  /* 0x0000000009097212 */ /* 0x000fe200078e3cff */
[----:B------:R-:W-:Y:S01]  /*3340*/  USEL UR15, UR15, URZ, UP0 ;  /* 0x000000ff0f0f7287 */ /* 0x000fe20008000000 */
[----:B------:R1:W-:Y:S03]  /*3350*/  UTCBAR [UR7], URZ ;  /* 0x000000ff070073e9 */ /* 0x0003e600080000ff */
[----:B------:R-:W-:Y:S01]  /*3360*/  LOP3.LUT R11, R11, UR6, RZ, 0x3c, !PT ;  /* 0x000000060b0b7c12 */ /* 0x000fe2000f8e3cff */
[----:B------:R-:W-:Y:S07]  /*3370*/  @P1 BRA `(.L_x_58) ;  /* 0xfffffff800a01947 */ /* 0x000fee000383ffff */
[----:B------:R-:W2:Y:S01]  /*3380*/  S2UR UR4, SR_CgaCtaId ;  /* 0x00000000000479c3 */ /* 0x000ea20000008800 */
[----:B------:R-:W-:Y:S01]  /*3390*/  ELECT P0, URZ, PT ;  /* 0x0000000000ff782f */ /* 0x000fe20003800000 */
[----:B------:R-:W-:Y:S01]  /*33a0*/  IMAD.MOV.U32 R0, RZ, RZ, 0x1 ;  /* 0x00000001ff007424 */ /* 0x000fe200078e00ff */
[----:B------:R-:W-:Y:S01]  /*33b0*/  UIADD3 UR5, UPT, UPT, UR5, 0xb0, URZ ;  /* 0x000000b005057890 */ /* 0x000fe2000fffe0ff */
[----:B------:R-:W-:Y:S01]  /*33c0*/  SHF.L.U32 R3, R11, 0x1f, RZ ;  /* 0x0000001f0b037819 */ /* 0x000fe200000006ff */
[----:B------:R-:W-:-:S03]  /*33d0*/  UMOV UR6, 0x40 ;  /* 0x0000004000067882 */ /* 0x000fc60000000000 */
[----:B------:R-:W-:Y:S01]  /*33e0*/  UVIRTCOUNT.DEALLOC.SMPOOL 0x80 ;  /* 0x000000800000784c */ /* 0x000fe20000000000 */
[----:B--2---:R-:W-:Y:S02]  /*33f0*/  ULEA UR4, UR4, UR6, 0x18 ;  /* 0x0000000604047291 */ /* 0x004fe4000f8ec0ff */
[----:B------:R-:W-:-:S07]  /*3400*/  ULEA UR6, UR15, UR5, 0x3 ;  /* 0x000000050f067291 */ /* 0x000fce000f8e18ff */
[----:B------:R2:W-:Y:S02]  /*3410*/  @P0 STS.U8 [UR4+0x1c], R0 ;  /* 0x00001c00ff000988 */ /* 0x0005e40008000004 */
[----:B------:R-:W4:Y:S02]  /*3420*/  SYNCS.PHASECHK.TRANS64.TRYWAIT P0, [UR6], R3 ;  /* 0x00000003ff0075a7 */ /* 0x000f240008001106 */
[----:B--2-4-:R-:W-:Y:S05]  /*3430*/  @!P0 BRA `(.L_x_59) ;  /* 0x0000007c00988947 */ /* 0x014fea0003800000 */
.L_x_148:
[----:B-1----:R-:W-:-:S04]  /*3440*/  UIADD3 UR7, UPT, UPT, UR15, 0x1, URZ ;  /* 0x000000010f077890 */ /* 0x002fc8000fffe0ff */
[----:B------:R-:W-:-:S04]  /*3450*/  UISETP.NE.AND UP0, UPT, UR7, 0x2, UPT ;  /* 0x000000020700788c */ /* 0x000fc8000bf05270 */
[----:B------:R-:W-:Y:S02]  /*3460*/  USEL UR6, URZ, 0x1, UP0 ;  /* 0x00000001ff067887 */ /* 0x000fe40008000000 */
[----:B------:R-:W-:-:S04]  /*3470*/  USEL UR7, UR7, URZ, UP0 ;  /* 0x000000ff07077287 */ /* 0x000fc80008000000 */
[----:B------:R-:W-:Y:S01]  /*3480*/  ULEA UR7, UR7, UR5, 0x3 ;  /* 0x0000000507077291 */ /* 0x000fe2000f8e18ff */
[----:B--2---:R-:W-:-:S04]  /*3490*/  LOP3.LUT R3, R11, UR6, RZ, 0x3c, !PT ;  /* 0x000000060b037c12 */ /* 0x004fc8000f8e3cff */
[----:B------:R-:W-:-:S04]  /*34a0*/  SHF.L.U32 R3, R3, 0x1f, RZ ;  /* 0x0000001f03037819 */ /* 0x000fc800000006ff */
[----:B------:R-:W1:Y:S02]  /*34b0*/  SYNCS.PHASECHK.TRANS64.TRYWAIT P0, [UR7], R3 ;  /* 0x00000003ff0075a7 */ /* 0x000e640008001107 */
[----:B-1----:R-:W-:Y:S05]  /*34c0*/  @!P0 BRA `(.L_x_60) ;  /* 0x0000007c008c8947 */ /* 0x002fea0003800000 */
.L_x_150:
[----:B------:R-:W-:Y:S01]  /*34d0*/  NOP ;  /* 0x0000000000007918 */ /* 0x000fe20000000000 */
[----:B-1----:R-:W1:Y:S01]  /*34e0*/  LDS R0, [UR4+0x14] ;  /* 0x00001404ff007984 */ /* 0x002e620008000800 */
[----:B------:R-:W-:Y:S01]  /*34f0*/  ULOP3.LUT UR6, UR16, 0xffff, URZ, 0xc0, !UPT ;  /* 0x0000ffff10067892 */ /* 0x000fe2000f8ec0ff */
[----:B------:R-:W-:Y:S01]  /*3500*/  UMOV UR8, 0xffff ;  /* 0x0000ffff00087882 */ /* 0x000fe20000000000 */
[----:B------:R-:W-:Y:S02]  /*3510*/  UMOV UR5, 0x1 ;  /* 0x0000000100057882 */ /* 0x000fe40000000000 */
[----:B------:R-:W-:-:S04]  /*3520*/  USHF.R.U32.HI UR6, URZ, 0x5, UR6 ;  /* 0x00000005ff067899 */ /* 0x000fc80008011606 */
[----:B------:R-:W-:Y:S02]  /*3530*/  USHF.L.U32 UR8, UR8, UR6, URZ ;  /* 0x0000000608087299 */ /* 0x000fe400080006ff */
[----:B------:R-:W-:-:S04]  /*3540*/  USHF.L.U32 UR5, UR5, UR6, URZ ;  /* 0x0000000605057299 */ /* 0x000fc800080006ff */
[----:B-1----:R-:W-:-:S04]  /*3550*/  LOP3.LUT R0, R0, UR8, RZ, 0xc0, !PT ;  /* 0x0000000800007c12 */ /* 0x002fc8000f8ec0ff */
[----:B------:R-:W-:-:S13]  /*3560*/  ISETP.NE.AND P0, PT, R0, UR8, PT ;  /* 0x0000000800007c0c */ /* 0x000fda000bf05270 */
[----:B------:R-:W-:Y:S05]  /*3570*/  @P0 BRA `(.L_x_61) ;  /* 0x0000000000580947 */ /* 0x000fea0003800000 */
[----:B------:R-:W1:Y:S02]  /*3580*/  LDS R0, [UR4+0x18] ;  /* 0x00001804ff007984 */ /* 0x000e640008000800 */
[----:B-1----:R-:W-:-:S04]  /*3590*/  LOP3.LUT R0, R0, UR5, RZ, 0xc0, !PT ;  /* 0x0000000500007c12 */ /* 0x002fc8000f8ec0ff */
[----:B------:R-:W-:-:S13]  /*35a0*/  ISETP.NE.AND P0, PT, R0, UR5, PT ;  /* 0x0000000500007c0c */ /* 0x000fda000bf05270 */
[----:B------:R-:W-:Y:S05]  /*35b0*/  @P0 BRA `(.L_x_62) ;  /* 0x00000000003c0947 */ /* 0x000fea0003800000 */
[----:B------:R-:W1:Y:S01]  /*35c0*/  S2R R2, SR_LANEID ;  /* 0x0000000000027919 */ /* 0x000e620000000000 */
[----:B------:R-:W-:Y:S01]  /*35d0*/  ULOP3.LUT UR8, URZ, UR8, URZ, 0x33, !UPT ;  /* 0x00000008ff087292 */ /* 0x000fe2000f8e33ff */
[----:B------:R-:W-:Y:S01]  /*35e0*/  LOP3.LUT R4, RZ, UR5, RZ, 0x33, !PT ;  /* 0x00000005ff047c12 */ /* 0x000fe2000f8e33ff */
[----:B------:R-:W-:Y:S02]  /*35f0*/  VOTEU.ANY UR7, UPT, PT ;  /* 0x0000000000077886 */ /* 0x000fe400038e0100 */
[----:B------:R-:W-:Y:S01]  /*3600*/  UFLO.U32 UR7, UR7 ;  /* 0x00000007000772bd */ /* 0x000fe200080e0000 */
[----:B------:R-:W2:Y:S01]  /*3610*/  REDUX UR5, R4 ;  /* 0x00000000040573c4 */ /* 0x000ea20000000000 */
[----:B------:R-:W-:-:S06]  /*3620*/  IMAD.U32 R0, RZ, RZ, UR8 ;  /* 0x00000008ff007e24 */ /* 0x000fcc000f8e00ff */
[----:B------:R4:W-:Y:S01]  /*3630*/  UTCATOMSWS.AND URZ, UR8 ;  /* 0x0000000800ff79e3 */ /* 0x0009e20008000000 */
[----:B------:R-:W3:Y:S01]  /*3640*/  REDUX UR6, R0 ;  /* 0x00000000000673c4 */ /* 0x000ee20000000000 */
[----:B-1----:R-:W-:Y:S01]  /*3650*/  ISETP.EQ.U32.AND P0, PT, R2, UR7, PT ;  /* 0x0000000702007c0c */ /* 0x002fe2000bf02070 */
[----:B--2---:R-:W-:Y:S01]  /*3660*/  IMAD.U32 R2, RZ, RZ, UR5 ;  /* 0x00000005ff027e24 */ /* 0x004fe2000f8e00ff */
[----:B---3--:R-:W-:-:S11]  /*3670*/  MOV R3, UR6 ;  /* 0x0000000600037c02 */ /* 0x008fd60008000f00 */
[----:B------:R4:W-:Y:S04]  /*3680*/  @P0 ATOMS.AND RZ, [UR4+0x14], R3 ;  /* 0x00001403ffff098c */ /* 0x0009e8000a800004 */
[----:B------:R4:W-:Y:S01]  /*3690*/  @P0 ATOMS.AND RZ, [UR4+0x18], R2 ;  /* 0x00001802ffff098c */ /* 0x0009e2000a800004 */
[----:B------:R-:W-:Y:S05]  /*36a0*/  BRA `(.L_x_63) ;  /* 0x0000000000147947 */ /* 0x000fea0003800000 */
.L_x_62:
[----:B------:R-:W-:Y:S02]  /*36b0*/  MOV R2, 0x36d0 ;  /* 0x000036d000027802 */ /* 0x000fe40000000f00 */
[----:B---3-5:R-:W-:Y:S05]  /*36c0*/  CALL.REL.NOINC `($__internal_0_$__cuda_sm10x_tcgen05_guardrail_trap_col_being_dealloced_not_returned_by_alloc) ;  /* 0x0000008000747944 */ /* 0x028fea0003c00000 */
[----:B------:R-:W-:Y:S05]  /*36d0*/  BRA `(.L_x_63) ;  /* 0x0000000000087947 */ /* 0x000fea0003800000 */
.L_x_61:
[----:B------:R-:W-:Y:S02]  /*36e0*/  MOV R2, 0x3700 ;  /* 0x0000370000027802 */ /* 0x000fe40000000f00 */
[----:B---3-5:R-:W-:Y:S05]  /*36f0*/  CALL.REL.NOINC `($__internal_2_$__cuda_sm10x_tcgen05_guardrail_trap_unallocated_columns_being_dealloced) ;  /* 0x0000008000807944 */ /* 0x028fea0003c00000 */
.L_x_63:
[----:B------:R-:W-:Y:S01]  /*3700*/  NOP ;  /* 0x0000000000007918 */ /* 0x000fe20000000000 */
[----:B----4-:R-:W-:Y:S05]  /*3710*/  EXIT ;  /* 0x000000000000794d */ /* 0x010fea0003800000 */
.L_x_47:
[----:B------:R-:W-:-:S09]  /*3720*/  UISETP.NE.OR UP3, UPT, UR6, 0x3, UP3 ;  /* 0x000000030600788c */ /* 0x000fd20009f65670 */
[----:B------:R-:W-:Y:S05]  /*3730*/  BRA.U UP3, `(.L_x_64) ;  /* 0x0000001103187547 */ /* 0x000fea000b800000 */
[----:B------:R-:W1:Y:S01]  /*3740*/  LDCU.64 UR6, c[0x0][0x888] ;  /* 0x00011100ff0677ac */ /* 0x000e620008000a00 */
[----:B------:R-:W2:Y:S01]  /*3750*/  LDC R0, c[0x0][0xb30] ;  /* 0x0002cc00ff007b82 */ /* 0x000ea20000000800 */
[----:B------:R-:W-:Y:S02]  /*3760*/  HFMA2 R29, -RZ, RZ, 0, 0 ;  /* 0x00000000ff1d7431 */ /* 0x000fe400000001ff */
[----:B------:R-:W-:Y:S01]  /*3770*/  IMAD.MOV.U32 R31, RZ, RZ, 0x1 ;  /* 0x00000001ff1f7424 */ /* 0x000fe200078e00ff */
[----:B------:R-:W4:Y:S01]  /*3780*/  LDCU.64 UR4, c[0x0][0x890] ;  /* 0x00011200ff0477ac */ /* 0x000f220008000a00 */
[----:B------:R-:W-:Y:S01]  /*3790*/  IMAD.MOV.U32 R30, RZ, RZ, RZ ;  /* 0x000000ffff1e7224 */ /* 0x000fe200078e00ff */
[----:B------:R-:W-:Y:S01]  /*37a0*/  MOV R23, 0x4000 ;  /* 0x0000400000177802 */ /* 0x000fe20000000f00 */
[----:B------:R-:W-:Y:S01]  /*37b0*/  UPLOP3.LUT UP0, UPT, UPT, UPT, UPT, 0x40, 0x4 ;  /* 0x000000000004789c */ /* 0x000fe20003f0e870 */
[----:B------:R-:W3:Y:S08]  /*37c0*/  LDC R19, c[0x0][0x370] ;  /* 0x0000dc00ff137b82 */ /* 0x000ef00000000800 */
[----:B------:R-:W3:Y:S01]  /*37d0*/  LDC R2, c[0x0][0xb0c] ;  /* 0x0002c300ff027b82 */ /* 0x000ee20000000800 */
[----:B-1----:R-:W-:-:S03]  /*37e0*/  UISETP.NE.U32.AND UP1, UPT, UR6, URZ, UPT ;  /* 0x000000ff0600728c */ /* 0x002fc6000bf25070 */
[----:B------:R-:W-:Y:S01]  /*37f0*/  UMOV UR6, 0x400 ;  /* 0x0000040000067882 */ /* 0x000fe20000000000 */
[----:B------:R-:W-:Y:S02]  /*3800*/  UISETP.NE.AND.EX UP1, UPT, UR7, URZ, UPT, UP1 ;  /* 0x000000ff0700728c */ /* 0x000fe4000bf25310 */
[----:B------:R-:W-:Y:S01]  /*3810*/  ULEA UR6, UR45, UR6, 0x18 ;  /* 0x000000062d067291 */ /* 0x000fe2000f8ec0ff */
[----:B------:R-:W1:Y:S01]  /*3820*/  LDC R18, c[0x0][0xb20] ;  /* 0x0002c800ff127b82 */ /* 0x000e620000000800 */
[----:B----4-:R-:W-:Y:S01]  /*3830*/  UISETP.NE.U32.AND UP3, UPT, UR4, URZ, UPT ;  /* 0x000000ff0400728c */ /* 0x010fe2000bf65070 */
[----:B--2---:R-:W-:Y:S01]  /*3840*/  ISETP.NE.AND P1, PT, R0, 0x1, PT ;  /* 0x000000010000780c */ /* 0x004fe20003f25270 */
[----:B------:R-:W-:Y:S02]  /*3850*/  UIADD3 UR7, UPT, UPT, UR6, 0x48, URZ ;  /* 0x0000004806077890 */ /* 0x000fe4000fffe0ff */
[----:B------:R-:W-:Y:S02]  /*3860*/  UIADD3 UR33, UPT, UPT, UR6, 0x30, URZ ;  /* 0x0000003006217890 */ /* 0x000fe4000fffe0ff */
[----:B------:R-:W-:Y:S01]  /*3870*/  UIADD3 UR25, UPT, UPT, UR6, 0x38, URZ ;  /* 0x0000003806197890 */ /* 0x000fe2000fffe0ff */
[----:B------:R-:W2:Y:S01]  /*3880*/  LDC.64 R32, c[0x0][0x348] ;  /* 0x0000d200ff207b82 */ /* 0x000ea20000000a00 */
[----:B------:R-:W-:-:S02]  /*3890*/  UIADD3 UR17, UPT, UPT, UR6, 0x40, URZ ;  /* 0x0000004006117890 */ /* 0x000fc4000fffe0ff */
[----:B------:R-:W-:Y:S02]  /*38a0*/  UPRMT UR7, UR45, 0x654, UR7 ;  /* 0x000006542d077896 */ /* 0x000fe40008000007 */
[----:B------:R-:W-:-:S03]  /*38b0*/  UISETP.NE.AND.EX UP3, UPT, UR5, URZ, UPT, UP3 ;  /* 0x000000ff0500728c */ /* 0x000fc6000bf65330 */
[----:B------:R-:W4:Y:S08]  /*38c0*/  LDC.64 R16, c[0x0][0xb10] ;  /* 0x0002c400ff107b82 */ /* 0x000f300000000a00 */
[----:B------:R-:W1:Y:S08]  /*38d0*/  LDC.64 R6, c[0x0][0xb18] ;  /* 0x0002c600ff067b82 */ /* 0x000e700000000a00 */
[----:B------:R-:W1:Y:S08]  /*38e0*/  LDC.64 R4, c[0x0][0xb28] ;  /* 0x0002ca00ff047b82 */ /* 0x000e700000000a00 */
[----:B---3--:R-:W1:Y:S02]  /*38f0*/  LDC R22, c[0x0][0x374] ;  /* 0x0000dd00ff167b82 */ /* 0x008e640000000800 */
.L_x_75:
[C---:B------:R-:W-:Y:S02]  /*3900*/  LEA R0, R30.reuse, UR6, 0x3 ;  /* 0x000000061e007c11 */ /* 0x040fe4000f8e18ff */
[----:B------:R-:W-:Y:S02]  /*3910*/  SHF.L.U32 R3, R29, 0x1f, RZ ;  /* 0x0000001f1d037819 */ /* 0x000fe400000006ff */
[----:B------:R-:W-:Y:S02]  /*3920*/  LEA R24, R30, UR6, 0x4 ;  /* 0x000000061e187c11 */ /* 0x000fe4000f8e20ff */
[----:B---3--:R-:W3:Y:S02]  /*3930*/  SYNCS.PHASECHK.TRANS64.TRYWAIT P0, [R0+URZ+0x80], R3 ;  /* 0x00008003000075a7 */ /* 0x008ee400080011ff */
[----:B---3--:R-:W-:Y:S05]  /*3940*/  @!P0 BRA `(.L_x_65) ;  /* 0x0000007800848947 */ /* 0x008fea0003800000 */
.L_x_151:
[----:B------:R-:W-:Y:S01]  /*3950*/  ISETP.GE.AND P0, PT, R136, 0x1, PT ;  /* 0x000000018800780c */ /* 0x000fe20003f06270 */
[----:B------:R-:W1:Y:S01]  /*3960*/  LDS.128 R24, [R24+0xf0] ;  /* 0x0000f00018187984 */ /* 0x000e620000000c00 */
[----:B---3--:R-:W-:Y:S01]  /*3970*/  VIADD R0, R0, 0x90 ;  /* 0x0000009000007836 */ /* 0x008fe20000000000 */
[----:B------:R-:W-:Y:S01]  /*3980*/  @!PT LDS RZ, [RZ] ;  /* 0x00000000fffff984 */ /* 0x000fe20000000800 */
[----:B------:R-:W-:Y:S01]  /*3990*/  @!PT LDS RZ, [RZ] ;  /* 0x00000000fffff984 */ /* 0x000fe20000000800 */
[----:B------:R-:W-:Y:S01]  /*39a0*/  @!PT LDS RZ, [RZ] ;  /* 0x00000000fffff984 */ /* 0x000fe20000000800 */
[----:B------:R-:W-:Y:S01]  /*39b0*/  @!PT LDS RZ, [RZ] ;  /* 0x00000000fffff984 */ /* 0x000fe20000000800 */
[----:B------:R3:W-:Y:S06]  /*39c0*/  MEMBAR.ALL.CTA ;  /* 0x0000000000007992 */ /* 0x0007ec0000008000 */
[----:B---3--:R-:W3:Y:S01]  /*39d0*/  FENCE.VIEW.ASYNC.S ;  /* 0x00000000000073c6 */ /* 0x008ee20000000000 */
[----:B------:R-:W-:Y:S04]  /*39e0*/  PRMT R0, RZ, 0x654, R0 ;  /* 0x00000654ff007816 */ /* 0x000fe80000000000 */
[----:B---3--:R3:W-:Y:S01]  /*39f0*/  SYNCS.ARRIVE.TRANS64.RED.A1T0 RZ, [R0+URZ], RZ ;  /* 0x000000ff00ff79a7 */ /* 0x0087e200081004ff */
[----:B-1----:R-:W-:Y:S11]  /*3a00*/  LOP3.LUT P3, RZ, R26, 0x1, RZ, 0xc0, !PT ;  /* 0x000000011aff7812 */ /* 0x002ff6000786c0ff */
[----:B------:R-:W-:Y:S02]  /*3a10*/  @!UPT UIADD3 URZ, UPT, UPT, URZ, URZ, URZ ;  /* 0x000000fffffff290 */ /* 0x000fe4000fffe0ff */
[----:B------:R-:W-:Y:S02]  /*3a20*/  @P3 MOV R13, R24 ;  /* 0x00000018000d3202 */ /* 0x000fe40000000f00 */
[----:B------:R-:W-:Y:S01]  /*3a30*/  @P3 LOP3.LUT R8, R25, 0xffff, RZ, 0xc0, !PT ;  /* 0x0000ffff19083812 */ /* 0x000fe200078ec0ff */
[----:B---3--:R-:W-:Y:S06]  /*3a40*/  @!P0 BRA `(.L_x_66) ;  /* 0x0000000000a48947 */ /* 0x008fec0003800000 */
[----:B------:R-:W-:Y:S01]  /*3a50*/  IMAD.HI.U32 R35, R22, R7, RZ ;  /* 0x0000000716237227 */ /* 0x000fe200078e00ff */
[----:B------:R-:W-:Y:S02]  /*3a60*/  ISETP.NE.AND P0, PT, R6, 0x1, PT ;  /* 0x000000010600780c */ /* 0x000fe40003f05270 */
[----:B------:R-:W-:Y:S01]  /*3a70*/  ISETP.NE.AND P2, PT, R136, 0x1, PT ;  /* 0x000000018800780c */ /* 0x000fe20003f45270 */
[----:B----4-:R-:W-:Y:S01]  /*3a80*/  IMAD.HI.U32 R34, R19, R16, RZ ;  /* 0x0000001013227227 */ /* 0x010fe200078e00ff */
[----:B------:R-:W-:Y:S02]  /*3a90*/  SHF.R.U32.HI R35, RZ, R18, R35 ;  /* 0x00000012ff237219 */ /* 0x000fe40000011623 */
[----:B------:R-:W-:Y:S01]  /*3aa0*/  ISETP.NE.AND P4, PT, R2, 0x1, PT ;  /* 0x000000010200780c */ /* 0x000fe20003f85270 */
[----:B------:R-:W-:Y:S01]  /*3ab0*/  IMAD.HI.U32 R36, R13, R16, RZ ;  /* 0x000000100d247227 */ /* 0x000fe200078e00ff */
[----:B------:R-:W-:Y:S02]  /*3ac0*/  SHF.R.U32.HI R34, RZ, R17, R34 ;  /* 0x00000011ff227219 */ /* 0x000fe40000011622 */
[----:B------:R-:W-:Y:S01]  /*3ad0*/  SEL R3, R22, R35, !P0 ;  /* 0x0000002316037207 */ /* 0x000fe20004000000 */
[C---:B------:R-:W-:Y:S01]  /*3ae0*/  IMAD.HI.U32 R35, R8.reuse, R7, RZ ;  /* 0x0000000708237227 */ /* 0x040fe200078e00ff */
[----:B------:R-:W-:Y:S02]  /*3af0*/  SEL R11, R19, R34, !P4 ;  /* 0x00000022130b7207 */ /* 0x000fe40006000000 */
[----:B------:R-:W-:Y:S01]  /*3b00*/  SHF.R.U32.HI R36, RZ, R17, R36 ;  /* 0x00000011ff247219 */ /* 0x000fe20000011624 */
[----:B------:R-:W-:Y:S01]  /*3b10*/  IMAD.HI.U32 R38, R3, R4, RZ ;  /* 0x0000000403267227 */ /* 0x000fe200078e00ff */
[----:B------:R-:W-:Y:S03]  /*3b20*/  SHF.R.U32.HI R35, RZ, R18, R35 ;  /* 0x00000012ff237219 */ /* 0x000fe60000011623 */
[----:B------:R-:W-:Y:S01]  /*3b30*/  IMAD.HI.U32 R34, R11, R4, RZ ;  /* 0x000000040b227227 */ /* 0x000fe200078e00ff */
[----:B------:R-:W-:Y:S02]  /*3b40*/  @P2 SHF.R.U32.HI R3, RZ, R5, R38 ;  /* 0x00000005ff032219 */ /* 0x000fe40000011626 */
[----:B------:R-:W-:Y:S02]  /*3b50*/  SEL R9, R8, R35, !P0 ;  /* 0x0000002308097207 */ /* 0x000fe40004000000 */
[----:B------:R-:W-:Y:S01]  /*3b60*/  @P2 SHF.R.U32.HI R11, RZ, R5, R34 ;  /* 0x00000005ff0b2219 */ /* 0x000fe20000011622 */
[C---:B------:R-:W-:Y:S01]  /*3b70*/  IMAD R10, R136.reuse, R3, RZ ;  /* 0x00000003880a7224 */ /* 0x040fe200078e02ff */
[----:B------:R-:W-:Y:S01]  /*3b80*/  SEL R3, R13, R36, !P4 ;  /* 0x000000240d037207 */ /* 0x000fe20006000000 */
[C---:B------:R-:W-:Y:S03]  /*3b90*/  IMAD.HI.U32 R14, R9.reuse, R4, RZ ;  /* 0x00000004090e7227 */ /* 0x040fe600078e00ff */
[----:B------:R-:W-:Y:S01]  /*3ba0*/  ISETP.GE.AND P0, PT, R9, R10, PT ;  /* 0x0000000a0900720c */ /* 0x000fe20003f06270 */
[C---:B------:R-:W-:Y:S01]  /*3bb0*/  IMAD R12, R136.reuse, R11, RZ ;  /* 0x0000000b880c7224 */ /* 0x040fe200078e02ff */
[-C--:B------:R-:W-:Y:S04]  /*3bc0*/  SHF.R.U32.HI R14, RZ, R5.reuse, R14 ;  /* 0x00000005ff0e7219 */ /* 0x080fe8000001160e */
[----:B------:R-:W-:Y:S02]  /*3bd0*/  ISETP.GE.OR P0, PT, R3, R12, P0 ;  /* 0x0000000c0300720c */ /* 0x000fe40000706670 */
[----:B------:R-:W-:Y:S05]  /*3be0*/  SEL R15, R9, R14, !P2 ;  /* 0x0000000e090f7207 */ /* 0x000fea0005000000 */
[----:B------:R-:W-:Y:S04]  /*3bf0*/  IMAD.MOV R14, RZ, RZ, -R15 ;  /* 0x000000ffff0e7224 */ /* 0x000fe800078e0a0f */
[----:B------:R-:W-:Y:S02]  /*3c00*/  IMAD R14, R136, R14, R9 ;  /* 0x0000000e880e7224 */ /* 0x000fe400078e0209 */
[C---:B------:R-:W-:Y:S05]  /*3c10*/  @!P0 IMAD.HI.U32 R10, R3.reuse, R4, RZ ;  /* 0x00000004030a8227 */ /* 0x040fea00078e00ff */
[----:B------:R-:W-:Y:S04]  /*3c20*/  @!P0 SHF.R.U32.HI R10, RZ, R5, R10 ;  /* 0x00000005ff0a8219 */ /* 0x000fe8000001160a */
[----:B------:R-:W-:Y:S01]  /*3c30*/  @!P0 SEL R0, R3, R10, !P2 ;  /* 0x0000000a03008207 */ /* 0x000fe20005000000 */
[----:B------:R-:W-:Y:S03]  /*3c40*/  IMAD.MOV R10, RZ, RZ, -R3 ;  /* 0x000000ffff0a7224 */ /* 0x000fe600078e0a03 */
[----:B------:R-:W-:Y:S01]  /*3c50*/  @!P0 IADD3 R15, PT, PT, R15, -R0, RZ ;  /* 0x800000000f0f8210 */ /* 0x000fe20007ffe0ff */
[----:B------:R-:W-:Y:S01]  /*3c60*/  @!P0 IMAD R0, R11, R14, R0 ;  /* 0x0000000e0b008224 */ /* 0x000fe200078e0200 */
[----:B------:R-:W-:Y:S01]  /*3c70*/  IADD3 R11, PT, PT, -R9, RZ, RZ ;  /* 0x000000ff090b7210 */ /* 0x000fe20007ffe1ff */
[----:B------:R-:W-:Y:S02]  /*3c80*/  IMAD R13, R2, R10, R13 ;  /* 0x0000000a020d7224 */ /* 0x000fe400078e020d */
[----:B------:R-:W-:Y:S02]  /*3c90*/  @!P0 IMAD R9, R15, R136, R3 ;  /* 0x000000880f098224 */ /* 0x000fe400078e0203 */
[----:B------:R-:W-:Y:S02]  /*3ca0*/  @!P0 IMAD.MOV.U32 R3, RZ, RZ, R0 ;  /* 0x000000ffff038224 */ /* 0x000fe400078e0000 */
[----:B------:R-:W-:Y:S02]  /*3cb0*/  IMAD R8, R6, R11, R8 ;  /* 0x0000000b06087224 */ /* 0x000fe400078e0208 */
[----:B------:R-:W-:Y:S02]  /*3cc0*/  IMAD R13, R3, R2, R13 ;  /* 0x00000002030d7224 */ /* 0x000fe400078e020d */
[----:B------:R-:W-:Y:S02]  /*3cd0*/  IMAD R8, R9, R6, R8 ;  /* 0x0000000609087224 */ /* 0x000fe400078e0208 */
.L_x_66:
[----:B------:R-:W-:Y:S05]  /*3ce0*/  BRA.U UP0, `(.L_x_67) ;  /* 0x0000000100107547 */ /* 0x000fea000b800000 */
[----:B------:R-:W-:Y:S04]  /*3cf0*/  MOV R0, UR13 ;  /* 0x0000000d00007c02 */ /* 0x000fe80008000f00 */
[----:B------:R-:W-:Y:S04]  /*3d00*/  SHF.L.U32 R3, R0, 0x1f, RZ ;  /* 0x0000001f00037819 */ /* 0x000fe800000006ff */
[----:B------:R-:W1:Y:S02]  /*3d10*/  SYNCS.PHASECHK.TRANS64.TRYWAIT P0, [UR6+0x78], R3 ;  /* 0x00007803ff0075a7 */ /* 0x000e640008001106 */
[----:B-1----:R-:W-:Y:S05]  /*3d20*/  @!P0 BRA `(.L_x_68) ;  /* 0x0000007400a08947 */ /* 0x002fea0003800000 */
.L_x_67:
[----:B------:R-:W-:Y:S02]  /*3d30*/  R2UR UR35, R21 ;  /* 0x00000000152372ca */ /* 0x000fe400000e0000 */
[----:B------:R-:W-:Y:S02]  /*3d40*/  R2UR UR34, R20 ;  /* 0x00000000142272ca */ /* 0x000fe400000e0000 */
[----:B------:R-:W-:Y:S02]  /*3d50*/  ISETP.NE.U32.AND P2, PT, RZ, UR4, PT ;  /* 0x00000004ff007c0c */ /* 0x000fe4000bf45070 */
[----:B------:R-:W-:Y:S02]  /*3d60*/  SHF.L.U32 R12, R31, 0x1f, RZ ;  /* 0x0000001f1f0c7819 */ /* 0x000fe400000006ff */
[----:B------:R-:W-:Y:S05]  /*3d70*/  ISETP.NE.AND.EX P2, PT, RZ, UR5, PT, P2 ;  /* 0x00000005ff007c0c */ /* 0x000fea000bf45320 */
[----:B------:R-:W-:Y:S02]  /*3d80*/  USHF.L.U32 UR35, UR35, 0x7, URZ ;  /* 0x0000000723237899 */ /* 0x000fe400080006ff */
[----:B------:R-:W-:Y:S01]  /*3d90*/  USHF.L.U32 UR34, UR34, 0x8, URZ ;  /* 0x0000000822227899 */ /* 0x000fe200080006ff */
[----:B------:R-:W-:Y:S11]  /*3da0*/  BRA.U !UP3, `(.L_x_69) ;  /* 0x000000010b347547 */ /* 0x000ff6000b800000 */
[----:B------:R-:W-:Y:S01]  /*3db0*/  UPLOP3.LUT UP2, UPT, UPT, UPT, UP1, 0x80, 0x8 ;  /* 0x000000000008789c */ /* 0x000fe20003f4f010 */
[----:B-1----:R-:W-:Y:S02]  /*3dc0*/  HFMA2 R0, -RZ, RZ, 0, 5.9604644775390625e-08 ;  /* 0x00000001ff007431 */ /* 0x002fe400000001ff */
[----:B------:R-:W-:Y:S03]  /*3dd0*/  IMAD.MOV.U32 R193, RZ, RZ, 0x1 ;  /* 0x00000001ffc17424 */ /* 0x000fe600078e00ff */
[----:B------:R-:W-:Y:S05]  /*3de0*/  PLOP3.LUT P0, PT, PT, PT, UP2, 0x80, 0x8 ;  /* 0x000000000008781c */ /* 0x000fea0003f0f028 */
[----:B------:R-:W1:Y:S01]  /*3df0*/  @UP2 LDCU.64 UR10, c[0x0][0x888] ;  /* 0x00011100ff0a27ac */ /* 0x000e620008000a00 */
[----:B------:R-:W-:Y:S07]  /*3e00*/  @UP2 UIMAD UR8, UR44, UR4, URZ ;  /* 0x000000042c0822a4 */ /* 0x000fee000f8e02ff */
[----:B------:R-:W-:Y:S01]  /*3e10*/  @!P0 PRMT R193, R0, 0x7610, R193 ;  /* 0x0000761000c18816 */ /* 0x000fe200000000c1 */
[----:B-1----:R-:W-:Y:S03]  /*3e20*/  @UP2 UIMAD.WIDE UR10, UR8, 0x4, UR10 ;  /* 0x00000004080a28a5 */ /* 0x002fe6000f8e020a */
[----:B------:R-:W1:Y:S03]  /*3e30*/  @!UP2 LDCU UR8, c[0x0][0x880] ;  /* 0x00011000ff08a7ac */ /* 0x000e660008000800 */
[----:B------:R-:W-:Y:S01]  /*3e40*/  IMAD.U32 R10, RZ, RZ, UR10 ;  /* 0x0000000aff0a7e24 */ /* 0x000fe2000f8e00ff */
[----:B------:R-:W-:Y:S05]  /*3e50*/  MOV R11, UR11 ;  /* 0x0000000b000b7c02 */ /* 0x000fea0008000f00 */
[----:B-----5:R3:W5:Y:S02]  /*3e60*/  @P0 LDG.E R145, desc[UR48][R10.64] ;  /* 0x000000300a910981 */ /* 0x020764000c1e1900 */
[----:B-1-3--:R-:W-:Y:S07]  /*3e70*/  @!P0 IMAD.U32 R145, RZ, RZ, UR8 ;  /* 0x00000008ff918e24 */ /* 0x00afee000f8e00ff */
.L_x_69:
[----:B-----5:R-:W-:Y:S01]  /*3e80*/  @!P2 FSETP.EQ.AND P0, PT, R145, RZ, PT ;  /* 0x000000ff9100a20b */ /* 0x020fe20003f02000 */
[----:B------:R-:W-:Y:S01]  /*3e90*/  @!UPT UIADD3 URZ, UPT, UPT, URZ, URZ, URZ ;  /* 0x000000fffffff290 */ /* 0x000fe2000fffe0ff */
[----:B------:R-:W-:Y:S11]  /*3ea0*/  @!P2 BRA `(.L_x_70) ;  /* 0x000000000014a947 */ /* 0x000ff60003800000 */
[----:B------:R-:W-:Y:S02]  /*3eb0*/  LOP3.LUT P2, RZ, R193, 0xff, RZ, 0xc0, !PT ;  /* 0x000000ffc1ff7812 */ /* 0x000fe4000784c0ff */
[----:B------:R-:W-:Y:S04]  /*3ec0*/  PLOP3.LUT P0, PT, PT, PT, UP2, 0x80, 0x8 ;  /* 0x000000000008781c */ /* 0x000fe80003f0f028 */
[----:B------:R-:W-:Y:S07]  /*3ed0*/  PLOP3.LUT P0, PT, P0, PT, PT, 0x8, 0x80 ;  /* 0x000000000080781c */ /* 0x000fee000070e170 */
[----:B------:R-:W-:Y:S11]  /*3ee0*/  @P2 FSETP.EQ.AND P0, PT, R145, RZ, PT ;  /* 0x000000ff9100220b */ /* 0x000ff60003f02000 */
[----:B------:R-:W-:Y:S02]  /*3ef0*/  @!UPT UIADD3 URZ, UPT, UPT, URZ, URZ, URZ ;  /* 0x000000fffffff290 */ /* 0x000fe4000fffe0ff */
.L_x_70:
[----:B------:R-:W3:Y:S01]  /*3f00*/  SYNCS.PHASECHK.TRANS64.TRYWAIT P2, [UR6+0x50], R12 ;  /* 0x0000500cff0075a7 */ /* 0x000ee20008041106 */
[----:B------:R-:W-:Y:S04]  /*3f10*/  ELECT P4, URZ, PT ;  /* 0x0000000000ff782f */ /* 0x000fe80003880000 */
[----:B------:R-:W-:Y:S11]  /*3f20*/  PLOP3.LUT P4, PT, P0, P4, PT, 0xf2, 0x2f ;  /* 0x00000000002f781c */ /* 0x000ff60000789e72 */
[----:B------:R-:W-:Y:S02]  /*3f30*/  @!UPT UIADD3 URZ, UPT, UPT, URZ, URZ, URZ ;  /* 0x000000fffffff290 */ /* 0x000fe4000fffe0ff */
[----:B--2---:R-:W-:Y:S05]  /*3f40*/  @!P4 IADD3 R9, P0, PT, R32, 0x580, RZ ;  /* 0x000005802009c810 */ /* 0x004fea0007f1e0ff */
[----:B-1----:R-:W-:Y:S01]  /*3f50*/  @!P4 IMAD.X R0, RZ, RZ, R33, P0 ;  /* 0x000000ffff00c224 */ /* 0x002fe200000e0621 */
[----:B---3--:R-:W-:Y:S07]  /*3f60*/  @!P2 BRA `(.L_x_71) ;  /* 0x000000740028a947 */ /* 0x008fee0003800000 */
.L_x_154:
[----:B------:R-:W-:Y:S01]  /*3f70*/  @!P4 R2UR UR8, R0 ;  /* 0x000000000008c2ca */ /* 0x000fe200000e0000 */
[----:B------:R-:W-:Y:S01]  /*3f80*/  VOTEU.ALL UP0, P4 ;  /* 0x0000000000ff7886 */ /* 0x000fe20002000000 */
[----:B------:R-:W-:Y:S01]  /*3f90*/  @!P4 R2UR UR9, R9 ;  /* 0x000000000909c2ca */ /* 0x000fe200000e0000 */
[----:B------:R-:W-:Y:S01]  /*3fa0*/  @!P4 IMAD.MOV.U32 R0, RZ, RZ, 0x4000 ;  /* 0x00004000ff00c424 */ /* 0x000fe200078e00ff */
[----:B------:R-:W-:Y:S01]  /*3fb0*/  UMOV UR10, 0x0 ;  /* 0x00000000000a7882 */ /* 0x000fe20000000000 */
[----:B------:R-:W-:Y:S01]  /*3fc0*/  UMOV UR11, 0x10000000 ;  /* 0x10000000000b7882 */ /* 0x000fe20000000000 */
[----:B------:R-:W-:Y:S01]  /*3fd0*/  @!UP0 UIADD3 UR32, UPT, UPT, UR6, 0x400, URZ ;  /* 0x0000040006208890 */ /* 0x000fe2000fffe0ff */
[----:B------:R-:W-:Y:S01]  /*3fe0*/  @!P4 IADD3 R9, P0, PT, R32, 0x580, RZ ;  /* 0x000005802009c810 */ /* 0x000fe20007f1e0ff */
[----:B------:R-:W-:Y:S01]  /*3ff0*/  VOTEU.ALL UP0, P4 ;  /* 0x0000000000ff7886 */ /* 0x000fe20002000000 */
[----:B------:R-:W-:Y:S04]  /*4000*/  UMOV UR36, UR44 ;  /* 0x0000002c00247c82 */ /* 0x000fe80008000000 */
[----:B------:R-:W-:Y:S01]  /*4010*/  IMAD.U32 R11, RZ, RZ, UR8 ;  /* 0x00000008ff0b7e24 */ /* 0x000fe2000f8e00ff */
[----:B------:R-:W-:Y:S01]  /*4020*/  UPRMT UR8, UR45, 0x654, UR33 ;  /* 0x000006542d087896 */ /* 0x000fe20008000021 */
[----:B------:R-:W-:Y:S03]  /*4030*/  IMAD.U32 R10, RZ, RZ, UR9 ;  /* 0x00000009ff0a7e24 */ /* 0x000fe6000f8e00ff */
[----:B------:R-:W-:Y:S02]  /*4040*/  @!P4 R2UR UR15, R11 ;  /* 0x000000000b0fc2ca */ /* 0x000fe400000e0000 */
[----:B------:R-:W-:Y:S11]  /*4050*/  @!P4 R2UR UR14, R10 ;  /* 0x000000000a0ec2ca */ /* 0x000ff600000e0000 */
[----:B------:R-:W-:Y:S02]  /*4060*/  @!UPT UIADD3 URZ, UPT, UPT, URZ, URZ, URZ ;  /* 0x000000fffffff290 */ /* 0x000fe4000fffe0ff */
[----:B------:R2:W-:Y:S01]  /*4070*/  @!UP0 UTMALDG.3D [UR32], [UR14], desc[UR10] ;  /* 0x00000a200e0085b4 */ /* 0x0005e20008011000 */
[----:B------:R3:W-:Y:S01]  /*4080*/  @!P4 SYNCS.ARRIVE.TRANS64.RED.A0TR RZ, [UR6+0x30], R0 ;  /* 0x00003000ffffc9a7 */ /* 0x0007e20008300406 */
[----:B------:R-:W-:Y:S01]  /*4090*/  SYNCS.ARRIVE.TRANS64.RED.A1T0 RZ, [UR8], RZ ;  /* 0x000000ffffff79a7 */ /* 0x000fe20008100408 */
[----:B---3--:R-:W-:Y:S01]  /*40a0*/  @!P4 IMAD.X R0, RZ, RZ, R33, P0 ;  /* 0x000000ffff00c224 */ /* 0x008fe200000e0621 */
[----:B------:R-:W3:Y:S02]  /*40b0*/  SYNCS.PHASECHK.TRANS64.TRYWAIT P2, [UR6+0x58], R12 ;  /* 0x0000580cff0075a7 */ /* 0x000ee40008041106 */
[----:B--23--:R-:W-:Y:S05]  /*40c0*/  @!P2 BRA `(.L_x_72) ;  /* 0x0000007000e8a947 */ /* 0x00cfea0003800000 */
.L_x_156:
        /* <DEDUP_REMOVED lines=8> */
[----:B------:R-:W-:Y:S01]  /*4150*/  @!UP0 UIADD3 UR24, UPT, UPT, UR6, 0x4400, URZ ;  /* 0x0000440006188890 */ /* 0x000fe2000fffe0ff */
[----:B------:R-:W-:Y:S01]  /*4160*/  VOTEU.ALL UP0, P4 ;  /* 0x0000000000ff7886 */ /* 0x000fe20002000000 */
[----:B------:R-:W-:Y:S01]  /*4170*/  UMOV UR27, UR35 ;  /* 0x00000023001b7c82 */ /* 0x000fe20008000000 */
[----:B------:R-:W-:Y:S02]  /*4180*/  UMOV UR28, UR44 ;  /* 0x0000002c001c7c82 */ /* 0x000fe40008000000 */
[----:B------:R-:W-:Y:S01]  /*4190*/  IMAD.U32 R11, RZ, RZ, UR8 ;  /* 0x00000008ff0b7e24 */ /* 0x000fe2000f8e00ff */
[----:B------:R-:W-:Y:S01]  /*41a0*/  UPRMT UR8, UR45, 0x654, UR25 ;  /* 0x000006542d087896 */ /* 0x000fe20008000019 */
[----:B------:R-:W-:Y:S02]  /*41b0*/  IMAD.U32 R10, RZ, RZ, UR9 ;  /* 0x00000009ff0a7e24 */ /* 0x000fe4000f8e00ff */
[----:B------:R-:W-:Y:S01]  /*41c0*/  @!P4 IMAD.X R20, RZ, RZ, R33, P0 ;  /* 0x000000ffff14c224 */ /* 0x000fe200000e0621 */
[----:B------:R-:W-:Y:S02]  /*41d0*/  @!P4 R2UR UR15, R11 ;  /* 0x000000000b0fc2ca */ /* 0x000fe400000e0000 */
[----:B------:R-:W-:Y:S11]  /*41e0*/  @!P4 R2UR UR14, R10 ;  /* 0x000000000a0ec2ca */ /* 0x000ff600000e0000 */
[----:B------:R-:W-:Y:S02]  /*41f0*/  @!UPT UIADD3 URZ, UPT, UPT, URZ, URZ, URZ ;  /* 0x000000fffffff290 */ /* 0x000fe4000fffe0ff */
[----:B------:R2:W-:Y:S01]  /*4200*/  @!UP0 UTMALDG.3D [UR24], [UR14], desc[UR10] ;  /* 0x00000a180e0085b4 */ /* 0x0005e20008011000 */
[----:B------:R2:W-:Y:S01]  /*4210*/  @!P4 SYNCS.ARRIVE.TRANS64.RED.A0TR RZ, [UR6+0x38], R0 ;  /* 0x00003800ffffc9a7 */ /* 0x0005e20008300406 */
[----:B------:R-:W-:Y:S01]  /*4220*/  SYNCS.ARRIVE.TRANS64.RED.A1T0 RZ, [UR8], RZ ;  /* 0x000000ffffff79a7 */ /* 0x000fe20008100408 */
[----:B------:R-:W3:Y:S02]  /*4230*/  SYNCS.PHASECHK.TRANS64.TRYWAIT P2, [UR6+0x60], R12 ;  /* 0x0000600cff0075a7 */ /* 0x000ee40008041106 */
[----:B--23--:R-:W-:Y:S05]  /*4240*/  @!P2 BRA `(.L_x_73) ;  /* 0x0000007000a0a947 */ /* 0x00cfea0003800000 */
.L_x_158:
[----:B------:R-:W2:Y:S01]  /*4250*/  LDC.64 R14, c[0x0][0xb10] ;  /* 0x0002c400ff0e7b82 */ /* 0x000ea20000000a00 */
[----:B------:R-:W-:Y:S01]  /*4260*/  @!P4 R2UR UR8, R20 ;  /* 0x000000001408c2ca */ /* 0x000fe200000e0000 */
[----:B------:R-:W-:Y:S01]  /*4270*/  VOTEU.ALL UP0, P4 ;  /* 0x0000000000ff7886 */ /* 0x000fe20002000000 */
[----:B------:R-:W-:Y:S01]  /*4280*/  @!P4 R2UR UR9, R21 ;  /* 0x000000001509c2ca */ /* 0x000fe200000e0000 */
[----:B------:R-:W-:Y:S01]  /*4290*/  UMOV UR10, 0x0 ;  /* 0x00000000000a7882 */ /* 0x000fe20000000000 */
[----:B------:R-:W-:Y:S03]  /*42a0*/  UMOV UR11, 0x10000000 ;  /* 0x10000000000b7882 */ /* 0x000fe60000000000 */
[----:B------:R-:W3:Y:S01]  /*42b0*/  LDC.64 R10, c[0x0][0xb18] ;  /* 0x0002c600ff0a7b82 */ /* 0x000ee20000000a00 */
[----:B------:R-:W-:Y:S01]  /*42c0*/  @!UP0 UIADD3 UR18, UPT, UPT, UR34, 0x80, URZ ;  /* 0x0000008022128890 */ /* 0x000fe2000fffe0ff */
[----:B------:R-:W-:Y:S01]  /*42d0*/  @P3 SHF.R.U32.HI R28, RZ, 0x10, R25 ;  /* 0x00000010ff1c3819 */ /* 0x000fe20000011619 */
[----:B------:R-:W-:Y:S01]  /*42e0*/  @!UP0 UIADD3 UR16, UPT, UPT, UR6, 0x8400, URZ ;  /* 0x0000840006108890 */ /* 0x000fe2000fffe0ff */
[----:B------:R-:W-:Y:S01]  /*42f0*/  VIADD R30, R30, 0x1 ;  /* 0x000000011e1e7836 */ /* 0x000fe20000000000 */
[----:B------:R-:W-:Y:S03]  /*4300*/  VOTEU.ALL UP0, P4 ;  /* 0x0000000000ff7886 */ /* 0x000fe60002000000 */
[----:B------:R-:W5:Y:S01]  /*4310*/  @!P1 LDC R0, c[0x0][0xb20] ;  /* 0x0002c800ff009b82 */ /* 0x000f620000000800 */
[----:B------:R-:W-:Y:S01]  /*4320*/  UMOV UR19, UR35 ;  /* 0x0000002300137c82 */ /* 0x000fe20008000000 */
[----:B------:R-:W-:Y:S01]  /*4330*/  IMAD.U32 R21, RZ, RZ, UR8 ;  /* 0x00000008ff157e24 */ /* 0x000fe2000f8e00ff */
[----:B------:R-:W-:Y:S05]  /*4340*/  UMOV UR20, UR44 ;  /* 0x0000002c00147c82 */ /* 0x000fea0008000000 */
[----:B-1----:R-:W1:Y:S01]  /*4350*/  @!P1 LDC R3, c[0x0][0xb0c] ;  /* 0x0002c300ff039b82 */ /* 0x002e620000000800 */
[----:B------:R-:W-:Y:S01]  /*4360*/  IMAD.U32 R20, RZ, RZ, UR9 ;  /* 0x00000009ff147e24 */ /* 0x000fe2000f8e00ff */
[----:B------:R-:W-:Y:S01]  /*4370*/  UPRMT UR8, UR45, 0x654, UR17 ;  /* 0x000006542d087896 */ /* 0x000fe20008000011 */
[----:B------:R-:W-:Y:S03]  /*4380*/  @!P4 R2UR UR15, R21 ;  /* 0x00000000150fc2ca */ /* 0x000fe600000e0000 */
[----:B------:R-:W-:Y:S01]  /*4390*/  @!P4 R2UR UR14, R20 ;  /* 0x00000000140ec2ca */ /* 0x000fe200000e0000 */
[----:B------:R-:W-:Y:S11]  /*43a0*/  @!P4 IMAD.MOV.U32 R20, RZ, RZ, 0x4000 ;  /* 0x00004000ff14c424 */ /* 0x000ff600078e00ff */
[----:B------:R-:W-:Y:S01]  /*43b0*/  @!UPT UIADD3 URZ, UPT, UPT, URZ, URZ, URZ ;  /* 0x000000fffffff290 */ /* 0x000fe2000fffe0ff */
[----:B------:R1:W-:Y:S01]  /*43c0*/  @!UP0 UTMALDG.3D [UR16], [UR14], desc[UR10] ;  /* 0x00000a100e0085b4 */ /* 0x0003e20008011000 */
[----:B------:R1:W-:Y:S02]  /*43d0*/  @!P4 SYNCS.ARRIVE.TRANS64.RED.A0TR RZ, [UR6+0x40], R20 ;  /* 0x00004014ffffc9a7 */ /* 0x0003e40008300406 */
[----:B-1----:R-:W-:Y:S01]  /*43e0*/  @!P1 ISETP.NE.AND P2, PT, R3, 0x1, PT ;  /* 0x000000010300980c */ /* 0x002fe20003f45270 */
[C---:B--2---:R-:W-:Y:S01]  /*43f0*/  @!P1 IMAD.HI.U32 R14, R13.reuse, R14, RZ ;  /* 0x0000000e0d0e9227 */ /* 0x044fe200078e00ff */
[----:B---3--:R-:W-:Y:S03]  /*4400*/  @!P1 ISETP.NE.AND P0, PT, R10, 0x1, PT ;  /* 0x000000010a00980c */ /* 0x008fe60003f05270 */
[C---:B------:R-:W-:Y:S01]  /*4410*/  @!P1 IMAD.HI.U32 R11, R8.reuse, R11, RZ ;  /* 0x0000000b080b9227 */ /* 0x040fe200078e00ff */
[----:B------:R-:W-:Y:S04]  /*4420*/  @!P1 SHF.R.U32.HI R14, RZ, R15, R14 ;  /* 0x0000000fff0e9219 */ /* 0x000fe8000001160e */
[----:B-----5:R-:W-:Y:S01]  /*4430*/  @!P1 SHF.R.U32.HI R9, RZ, R0, R11 ;  /* 0x00000000ff099219 */ /* 0x020fe2000001160b */
[----:B------:R-:W-:Y:S01]  /*4440*/  SYNCS.ARRIVE.TRANS64.RED.A1T0 RZ, [UR8], RZ ;  /* 0x000000ffffff79a7 */ /* 0x000fe20008100408 */
[----:B------:R-:W-:Y:S02]  /*4450*/  @!P1 SEL R14, R13, R14, !P2 ;  /* 0x0000000e0d0e9207 */ /* 0x000fe40005000000 */
[----:B------:R-:W-:Y:S01]  /*4460*/  @!P1 SEL R9, R8, R9, !P0 ;  /* 0x0000000908099207 */ /* 0x000fe20004000000 */
[----:B------:R-:W1:Y:S04]  /*4470*/  SYNCS.PHASECHK.TRANS64.TRYWAIT P5, [UR6+0x68], R12 ;  /* 0x0000680cff0075a7 */ /* 0x000e6800080a1106 */
[----:B------:R-:W-:Y:S02]  /*4480*/  @!P1 IMAD.IADD R0, R9, 0x1, -R14 ;  /* 0x0000000109009824 */ /* 0x000fe400078e0a0e */
[----:B------:R-:W-:Y:S02]  /*4490*/  @!P1 IMAD.IADD R9, R14, 0x1, -R9 ;  /* 0x000000010e099824 */ /* 0x000fe400078e0a09 */
[----:B------:R-:W-:Y:S02]  /*44a0*/  @!P1 IMAD R13, R0, R3, R13 ;  /* 0x00000003000d9224 */ /* 0x000fe400078e020d */
[----:B------:R-:W-:Y:S01]  /*44b0*/  @!P1 IMAD R8, R9, R10, R8 ;  /* 0x0000000a09089224 */ /* 0x000fe200078e0208 */
[----:B-1----:R-:W-:Y:S06]  /*44c0*/  @!P5 BRA `(.L_x_74) ;  /* 0x000000700018d947 */ /* 0x002fec0003800000 */
.L_x_160:
[----:B-1----:R-:W-:Y:S01]  /*44d0*/  @!P4 IADD3 R3, P0, PT, R32, 0x580, RZ ;  /* 0x000005802003c810 */ /* 0x002fe20007f1e0ff */
[----:B------:R-:W-:Y:S01]  /*44e0*/  VOTEU.ALL UP0, P4 ;  /* 0x0000000000ff7886 */ /* 0x000fe20002000000 */
[----:B------:R-:W-:Y:S01]  /*44f0*/  UMOV UR18, 0x0 ;  /* 0x0000000000127882 */ /* 0x000fe20000000000 */
[----:B------:R-:W-:Y:S01]  /*4500*/  UMOV UR19, 0x10000000 ;  /* 0x1000000000137882 */ /* 0x000fe20000000000 */
[----:B------:R-:W-:Y:S01]  /*4510*/  @!P4 R2UR UR9, R3 ;  /* 0x000000000309c2ca */ /* 0x000fe200000e0000 */
[----:B------:R-:W-:Y:S01]  /*4520*/  @!P4 IMAD.X R0, RZ, RZ, R33, P0 ;  /* 0x000000ffff00c224 */ /* 0x000fe200000e0621 */
[----:B------:R-:W-:Y:S01]  /*4530*/  @!UP0 UIADD3 UR10, UPT, UPT, UR34, 0xc0, URZ ;  /* 0x000000c0220a8890 */ /* 0x000fe2000fffe0ff */
[----:B------:R-:W-:Y:S01]  /*4540*/  ISETP.NE.AND P0, PT, R30, 0x2, PT ;  /* 0x000000021e00780c */ /* 0x000fe20003f05270 */
[----:B------:R-:W-:Y:S01]  /*4550*/  UMOV UR11, UR35 ;  /* 0x00000023000b7c82 */ /* 0x000fe20008000000 */
[----:B------:R-:W-:Y:S01]  /*4560*/  UMOV UR12, UR44 ;  /* 0x0000002c000c7c82 */ /* 0x000fe20008000000 */
[----:B------:R-:W-:Y:S01]  /*4570*/  @!P4 R2UR UR8, R0 ;  /* 0x000000000008c2ca */ /* 0x000fe200000e0000 */
[----:B------:R-:W-:Y:S01]  /*4580*/  IMAD.IADD R20, R8, 0x1, R180 ;  /* 0x0000000108147824 */ /* 0x000fe200078e02b4 */
[----:B------:R-:W-:Y:S01]  /*4590*/  @P3 R2UR UR44, R28 ;  /* 0x000000001c2c32ca */ /* 0x000fe200000e0000 */
[----:B------:R-:W-:Y:S01]  /*45a0*/  IMAD.IADD R21, R13, 0x1, R192 ;  /* 0x000000010d157824 */ /* 0x000fe200078e02c0 */
[----:B------:R-:W-:Y:S02]  /*45b0*/  SEL R0, RZ, 0x1, P0 ;  /* 0x00000001ff007807 */ /* 0x000fe40000000000 */
[----:B------:R-:W-:Y:S01]  /*45c0*/  LOP3.LUT R31, R31, 0x1, RZ, 0x3c, !PT ;  /* 0x000000011f1f7812 */ /* 0x000fe200078e3cff */
[----:B------:R-:W-:Y:S01]  /*45d0*/  IMAD.U32 R10, RZ, RZ, UR9 ;  /* 0x00000009ff0a7e24 */ /* 0x000fe2000f8e00ff */
[----:B------:R-:W-:Y:S01]  /*45e0*/  @!UP0 UIADD3 UR9, UPT, UPT, UR6, 0x48, URZ ;  /* 0x0000004806098890 */ /* 0x000fe2000fffe0ff */
[----:B------:R-:W-:Y:S02]  /*45f0*/  LOP3.LUT R29, R29, R0, RZ, 0x3c, !PT ;  /* 0x000000001d1d7212 */ /* 0x000fe400078e3cff */
[----:B------:R-:W-:Y:S02]  /*4600*/  SEL R30, R30, RZ, P0 ;  /* 0x000000ff1e1e7207 */ /* 0x000fe40000000000 */
[----:B------:R-:W-:Y:S01]  /*4610*/  IMAD.U32 R11, RZ, RZ, UR8 ;  /* 0x00000008ff0b7e24 */ /* 0x000fe2000f8e00ff */
[----:B------:R-:W-:Y:S01]  /*4620*/  @!P4 R2UR UR14, R10 ;  /* 0x000000000a0ec2ca */ /* 0x000fe200000e0000 */
[----:B------:R-:W-:Y:S01]  /*4630*/  @!UP0 UIADD3 UR8, UPT, UPT, UR6, 0xc400, URZ ;  /* 0x0000c40006088890 */ /* 0x000fe2000fffe0ff */
[----:B------:R-:W-:Y:S02]  /*4640*/  VOTEU.ALL UP0, P4 ;  /* 0x0000000000ff7886 */ /* 0x000fe40002000000 */
[----:B------:R-:W-:Y:S11]  /*4650*/  @!P4 R2UR UR15, R11 ;  /* 0x000000000b0fc2ca */ /* 0x000ff600000e0000 */
[----:B------:R-:W-:Y:S02]  /*4660*/  @!UPT UIADD3 URZ, UPT, UPT, URZ, URZ, URZ ;  /* 0x000000fffffff290 */ /* 0x000fe4000fffe0ff */
[----:B------:R3:W-:Y:S01]  /*4670*/  @!UP0 UTMALDG.3D [UR8], [UR14], desc[UR18] ;  /* 0x000012080e0085b4 */ /* 0x0007e20008011000 */
[----:B------:R3:W-:Y:S01]  /*4680*/  @!P4 SYNCS.ARRIVE.TRANS64.RED.A0TR RZ, [UR6+0x48], R23 ;  /* 0x00004817ffffc9a7 */ /* 0x0007e20008300406 */
[----:B------:R-:W-:Y:S01]  /*4690*/  UPLOP3.LUT UP0, UPT, UPT, UPT, UPT, 0x80, 0x8 ;  /* 0x000000000008789c */ /* 0x000fe20003f0f070 */
[----:B------:R-:W-:Y:S01]  /*46a0*/  SYNCS.ARRIVE.TRANS64.RED.A1T0 RZ, [UR7], RZ ;  /* 0x000000ffffff79a7 */ /* 0x000fe20008100407 */
[----:B------:R-:W-:Y:S09]  /*46b0*/  @P3 BRA `(.L_x_75) ;  /* 0xfffffff000903947 */ /* 0x000ff2000383ffff */
[----:B------:R-:W-:-:S04]  /*46c0*/  SHF.L.U32 R3, R31, 0x1f, RZ ;  /* 0x0000001f1f037819 */ /* 0x000fc800000006ff */
[----:B------:R-:W1:Y:S02]  /*46d0*/  SYNCS.PHASECHK.TRANS64.TRYWAIT P0, [UR6+0x50], R3 ;  /* 0x00005003ff0075a7 */ /* 0x000e640008001106 */
[----:B-1----:R-:W-:Y:S05]  /*46e0*/  @!P0 BRA `(.L_x_76) ;  /* 0x0000006c00a88947 */ /* 0x002fea0003800000 */
.L_x_162:
[----:B------:R-:W2:Y:S02]  /*46f0*/  SYNCS.PHASECHK.TRANS64.TRYWAIT P0, [UR6+0x58], R3 ;  /* 0x00005803ff0075a7 */ /* 0x000ea40008001106 */
[----:B--2---:R-:W-:Y:S05]  /*4700*/  @!P0 BRA `(.L_x_77) ;  /* 0x0000006c00b88947 */ /* 0x004fea0003800000 */
.L_x_164:
[----:B------:R-:W2:Y:S02]  /*4710*/  SYNCS.PHASECHK.TRANS64.TRYWAIT P0, [UR6+0x60], R3 ;  /* 0x00006003ff0075a7 */ /* 0x000ea40008001106 */
[----:B--2---:R-:W-:Y:S05]  /*4720*/  @!P0 BRA `(.L_x_78) ;  /* 0x0000006c00c88947 */ /* 0x004fea0003800000 */
.L_x_166:
[----:B-1----:R-:W-:-:S07]  /*4730*/  MOV R0, UR6 ;  /* 0x0000000600007c02 */ /* 0x002fce0008000f00 */
.L_x_79:
[----:B-1----:R-:W-:-:S04]  /*4740*/  SHF.L.U32 R3, R31, 0x1f, RZ ;  /* 0x0000001f1f037819 */ /* 0x002fc800000006ff */
[----:B------:R1:W2:Y:S03]  /*4750*/  SYNCS.PHASECHK.TRANS64.TRYWAIT P0, [R0+URZ+0x68], R3 ;  /* 0x00006803000075a7 */ /* 0x0002a600080011ff */
[----:B--2---:R-:W-:Y:S05]  /*4760*/  @!P0 NANOSLEEP.SYNCS 0x989680 ;  /* 0x009896800000895d */ /* 0x004fea0003900000 */
[----:B------:R-:W2:Y:S02]  /*4770*/  @!P0 SYNCS.PHASECHK.TRANS64 P0, [R0+URZ+0x68], R3 ;  /* 0x00006803000085a7 */ /* 0x000ea400080010ff */
[----:B--23--:R-:W-:Y:S05]  /*4780*/  @P0 EXIT ;  /* 0x000000000000094d */ /* 0x00cfea0003800000 */
[----:B------:R-:W-:Y:S05]  /*4790*/  BRA `(.L_x_79) ;  /* 0xfffffffc00e87947 */ /* 0x000fea000383ffff */
.L_x_64:
[----:B------:R-:W-:-:S06]  /*47a0*/  UISETP.GE.AND UP0, UPT, UR6, 0x4, UPT ;  /* 0x000000040600788c */ /* 0x000fcc000bf06270 */
[----:B------:R-:W-:-:S13]  /*47b0*/  PLOP3.LUT P0, PT, PT, PT, UP0, 0x80, 0x8 ;  /* 0x000000000008781c */ /* 0x000fda0003f0f008 */
[----:B------:R-:W-:Y:S05]  /*47c0*/  @!P0 EXIT ;  /* 0x000000000000894d */ /* 0x000fea0003800000 */
[----:B------:R-:W-:Y:S01]  /*47d0*/  BAR.SYNC.DEFER_BLOCKING 0x6, 0xa0 ;  /* 0x0182800000007b1d */ /* 0x000fe20000010000 */
[C---:B------:R-:W-:Y:S01]  /*47e0*/  IMAD.SHL.U32 R198, R209.reuse, 0x40, RZ ;  /* 0x00000040d1c67824 */ /* 0x040fe200078e00ff */
[C---:B------:R-:W-:Y:S01]  /*47f0*/  LOP3.LUT R199, R209.reuse, 0x1, RZ, 0xc0, !PT ;  /* 0x00000001d1c77812 */ /* 0x040fe200078ec0ff */
[C---:B------:R-:W-:Y:S01]  /*4800*/  IMAD.SHL.U32 R3, R209.reuse, 0x8, RZ ;  /* 0x00000008d1037824 */ /* 0x040fe200078e00ff */
[----:B------:R-:W-:Y:S01]  /*4810*/  LOP3.LUT R208, R2, 0x60, R209, 0xf8, !PT ;  /* 0x0000006002d07812 */ /* 0x000fe200078ef8d1 */
[----:B------:R-:W-:Y:S01]  /*4820*/  IMAD.U32 R181, R209, 0x10000, RZ ;  /* 0x00010000d1b57824 */ /* 0x000fe200078e00ff */
[----:B------:R-:W-:Y:S02]  /*4830*/  UMOV UR41, 0x400 ;  /* 0x0000040000297882 */ /* 0x000fe40000000000 */
[----:B------:R-:W1:Y:S01]  /*4840*/  LDC R197, c[0x0][0x370] ;  /* 0x0000dc00ffc57b82 */ /* 0x000e620000000800 */
[----:B------:R-:W-:Y:S01]  /*4850*/  ULEA UR41, UR45, UR41, 0x18 ;  /* 0x000000292d297291 */ /* 0x000fe2000f8ec0ff */
[----:B------:R-:W-:Y:S01]  /*4860*/  LOP3.LUT R4, R198, 0x1c0, RZ, 0xc0, !PT ;  /* 0x000001c0c6047812 */ /* 0x000fe200078ec0ff */
[----:B------:R-:W-:Y:S01]  /*4870*/  IMAD.MOV.U32 R207, RZ, RZ, 0x2 ;  /* 0x00000002ffcf7424 */ /* 0x000fe200078e00ff */
[----:B------:R-:W-:Y:S01]  /*4880*/  ISETP.NE.U32.AND P0, PT, R199, 0x1, PT ;  /* 0x00000001c700780c */ /* 0x000fe20003f05070 */
[----:B------:R-:W-:Y:S01]  /*4890*/  UIADD3 UR4, UPT, UPT, UR41, 0x400, URZ ;  /* 0x0000040029047890 */ /* 0x000fe2000fffe0ff */
[----:B------:R-:W-:Y:S01]  /*48a0*/  LOP3.LUT R3, R4, 0x38, R3, 0xf8, !PT ;  /* 0x0000003804037812 */ /* 0x000fe200078ef803 */
[----:B------:R-:W-:Y:S01]  /*48b0*/  IMAD.MOV.U32 R206, RZ, RZ, 0x4 ;  /* 0x00000004ffce7424 */ /* 0x000fe200078e00ff */
[----:B------:R-:W2:Y:S01]  /*48c0*/  LDC R138, c[0x0][0xb0c] ;  /* 0x0002c300ff8a7b82 */ /* 0x000ea20000000800 */
[----:B------:R-:W-:Y:S01]  /*48d0*/  LOP3.LUT R181, R181, 0x600000, RZ, 0xc0, !PT ;  /* 0x00600000b5b57812 */ /* 0x000fe200078ec0ff */
[----:B------:R-:W-:Y:S01]  /*48e0*/  IMAD.MOV.U32 R205, RZ, RZ, 0x1 ;  /* 0x00000001ffcd7424 */ /* 0x000fe200078e00ff */
[----:B------:R-:W-:Y:S01]  /*48f0*/  R2P PR, R209, 0x6 ;  /* 0x00000006d1007804 */ /* 0x000fe20000000000 */
[----:B------:R-:W-:Y:S01]  /*4900*/  IMAD.MOV.U32 R144, RZ, RZ, RZ ;  /* 0x000000ffff907224 */ /* 0x000fe200078e00ff */
[----:B------:R-:W-:Y:S01]  /*4910*/  LOP3.LUT R198, R3, 0x1e00, R198, 0xf8, !PT ;  /* 0x00001e0003c67812 */ /* 0x000fe200078ef8c6 */
[----:B------:R-:W-:Y:S01]  /*4920*/  IMAD.MOV.U32 R204, RZ, RZ, RZ ;  /* 0x000000ffffcc7224 */ /* 0x000fe200078e00ff */
[----:B------:R-:W-:Y:S01]  /*4930*/  P2R R3, PR, RZ, 0x1 ;  /* 0x00000001ff037803 */ /* 0x000fe20000000000 */
[----:B------:R-:W4:Y:S01]  /*4940*/  LDC R194, c[0x0][0xb20] ;  /* 0x0002c800ffc27b82 */ /* 0x000f220000000800 */
[----:B------:R-:W3:Y:S01]  /*4950*/  LDS R0, [UR41+0x110] ;  /* 0x00011029ff007984 */ /* 0x000ee20008000800 */
[----:B------:R-:W-:Y:S01]  /*4960*/  LOP3.LUT R209, R209, 0x60, RZ, 0xc0, !PT ;  /* 0x00000060d1d17812 */ /* 0x000fe200078ec0ff */
[----:B------:R-:W-:Y:S01]  /*4970*/  IMAD.MOV.U32 R211, RZ, RZ, RZ ;  /* 0x000000ffffd37224 */ /* 0x000fe200078e00ff */
[----:B------:R-:W-:Y:S01]  /*4980*/  SEL R207, R207, 0xfffffffe, !P1 ;  /* 0xfffffffecfcf7807 */ /* 0x000fe20004800000 */
[----:B------:R-:W-:Y:S01]  /*4990*/  IMAD.MOV.U32 R203, RZ, RZ, RZ ;  /* 0x000000ffffcb7224 */ /* 0x000fe200078e00ff */
[----:B------:R-:W-:Y:S01]  /*49a0*/  SEL R206, R206, 0xfffffffc, !P2 ;  /* 0xfffffffccece7807 */ /* 0x000fe20005000000 */
[----:B------:R-:W-:Y:S01]  /*49b0*/  IMAD.U32 R201, RZ, RZ, UR4 ;  /* 0x00000004ffc97e24 */ /* 0x000fe2000f8e00ff */
[----:B------:R-:W1:Y:S01]  /*49c0*/  LDC R137, c[0x0][0xb30] ;  /* 0x0002cc00ff897b82 */ /* 0x000e620000000800 */
[----:B------:R-:W1:Y:S01]  /*49d0*/  LDCU.64 UR52, c[0x0][0x348] ;  /* 0x00006900ff3477ac */ /* 0x000e620008000a00 */
[----:B------:R-:W1:Y:S06]  /*49e0*/  LDCU UR40, c[0x0][0x384] ;  /* 0x00007080ff2877ac */ /* 0x000e6c0008000800 */
[----:B------:R-:W1:Y:S01]  /*49f0*/  LDC R195, c[0x0][0x388] ;  /* 0x0000e200ffc37b82 */ /* 0x000e620000000800 */
[----:B------:R-:W1:Y:S01]  /*4a00*/  LDCU.64 UR42, c[0x0][0x888] ;  /* 0x00011100ff2a77ac */ /* 0x000e620008000a00 */
[----:B------:R-:W1:Y:S06]  /*4a10*/  LDCU.64 UR46, c[0x0][0x8c0] ;  /* 0x00011800ff2e77ac */ /* 0x000e6c0008000a00 */
[----:B------:R-:W1:Y:S01]  /*4a20*/  LDC.64 R190, c[0x0][0xb10] ;  /* 0x0002c400ffbe7b82 */ /* 0x000e620000000a00 */
[----:B------:R-:W-:Y:S01]  /*4a30*/  UMOV UR50, URZ ;  /* 0x000000ff00327c82 */ /* 0x000fe20008000000 */
[----:B------:R-:W-:-:S06]  /*4a40*/  UMOV UR51, URZ ;  /* 0x000000ff00337c82 */ /* 0x000fcc0008000000 */
[----:B------:R-:W1:Y:S08]  /*4a50*/  LDC.64 R132, c[0x0][0xb18] ;  /* 0x0002c600ff847b82 */ /* 0x000e700000000a00 */
[----:B------:R-:W1:Y:S01]  /*4a60*/  LDC.64 R186, c[0x0][0x888] ;  /* 0x00022200ffba7b82 */ /* 0x000e620000000a00 */
[----:B---3--:R-:W-:-:S07]  /*4a70*/  IMAD.IADD R181, R0, 0x1, R181 ;  /* 0x0000000100b57824 */ /* 0x008fce00078e02b5 */
[----:B------:R-:W3:Y:S08]  /*4a80*/  LDC.64 R130, c[0x0][0xb28] ;  /* 0x0002ca00ff827b82 */ /* 0x000ef00000000a00 */
[----:B------:R-:W1:Y:S08]  /*4a90*/  LDC.64 R188, c[0x0][0x890] ;  /* 0x00022400ffbc7b82 */ /* 0x000e700000000a00 */
[----:B------:R-:W1:Y:S08]  /*4aa0*/  LDC.64 R184, c[0x0][0x8b0] ;  /* 0x00022c00ffb87b82 */ /* 0x000e700000000a00 */
[----:B------:R-:W1:Y:S08]  /*4ab0*/  LDC.64 R182, c[0x0][0x8a8] ;  /* 0x00022a00ffb67b82 */ /* 0x000e700000000a00 */
[----:B------:R-:W1:Y:S08]  /*4ac0*/  LDC.64 R134, c[0x0][0x8d0] ;  /* 0x00023400ff867b82 */ /* 0x000e700000000a00 */
[----:B--2-4-:R-:W1:Y:S02]  /*4ad0*/  LDC R196, c[0x0][0x374] ;  /* 0x0000dd00ffc47b82 */ /* 0x014e640000000800 */
.L_x_125:
[----:B------:R-:W-:Y:S02]  /*4ae0*/  LEA R0, R211, UR41, 0x3 ;  /* 0x00000029d3007c11 */ /* 0x000fe4000f8e18ff */
[----:B------:R-:W-:Y:S02]  /*4af0*/  SHF.L.U32 R3, R203, 0x1f, RZ ;  /* 0x0000001fcb037819 */ /* 0x000fe400000006ff */
[----:B-1----:R-:W-:Y:S02]  /*4b00*/  LEA R16, R211, UR41, 0x4 ;  /* 0x00000029d3107c11 */ /* 0x002fe4000f8e20ff */
[----:B------:R-:W2:Y:S02]  /*4b10*/  SYNCS.PHASECHK.TRANS64.TRYWAIT P0, [R0+URZ+0x80], R3 ;  /* 0x00008003000075a7 */ /* 0x000ea400080011ff */
[----:B--2---:R-:W-:Y:S05]  /*4b20*/  @!P0 BRA `(.L_x_80) ;  /* 0x0000006800e08947 */ /* 0x004fea0003800000 */
.L_x_167:
[----:B------:R-:W4:Y:S01]  /*4b30*/  LDC.64 R12, c[0x0][0xb10] ;  /* 0x0002c400ff0c7b82 */ /* 0x000f220000000a00 */
[----:B------:R-:W3:Y:S01]  /*4b40*/  LDS.128 R16, [R16+0xf0] ;  /* 0x0000f00010107984 */ /* 0x000ee20000000c00 */
[----:B-1----:R-:W-:Y:S01]  /*4b50*/  ISETP.NE.AND P1, PT, R137, 0x1, PT ;  /* 0x000000018900780c */ /* 0x002fe20003f25270 */
[----:B--2---:R-:W-:Y:S01]  /*4b60*/  VIADD R0, R0, 0x90 ;  /* 0x0000009000007836 */ /* 0x004fe20000000000 */
[----:B------:R-:W-:Y:S04]  /*4b70*/  ISETP.GE.AND P0, PT, R136, 0x1, PT ;  /* 0x000000018800780c */ /* 0x000fe80003f06270 */
[----:B------:R-:W1:Y:S01]  /*4b80*/  LDC.64 R10, c[0x0][0xb18] ;  /* 0x0002c600ff0a7b82 */ /* 0x000e620000000a00 */
[----:B------:R-:W-:Y:S01]  /*4b90*/  PRMT R0, RZ, 0x654, R0 ;  /* 0x00000654ff007816 */ /* 0x000fe20000000000 */
[----:B------:R-:W-:Y:S01]  /*4ba0*/  @!PT LDS RZ, [RZ] ;  /* 0x00000000fffff984 */ /* 0x000fe20000000800 */
[----:B------:R-:W-:Y:S01]  /*4bb0*/  @!PT LDS RZ, [RZ] ;  /* 0x00000000fffff984 */ /* 0x000fe20000000800 */
[----:B------:R-:W-:Y:S01]  /*4bc0*/  @!PT LDS RZ, [RZ] ;  /* 0x00000000fffff984 */ /* 0x000fe20000000800 */
[----:B------:R-:W-:Y:S01]  /*4bd0*/  @!PT LDS RZ, [RZ] ;  /* 0x00000000fffff984 */ /* 0x000fe20000000800 */
[----:B------:R2:W-:Y:S06]  /*4be0*/  MEMBAR.ALL.CTA ;  /* 0x0000000000007992 */ /* 0x0005ec0000008000 */
[----:B--2---:R-:W2:Y:S01]  /*4bf0*/  FENCE.VIEW.ASYNC.S ;  /* 0x00000000000073c6 */ /* 0x004ea20000000000 */
[----:B------:R-:W1:Y:S08]  /*4c00*/  @!P1 LDC R14, c[0x0][0xb20] ;  /* 0x0002c800ff0e9b82 */ /* 0x000e700000000800 */
[----:B------:R-:W1:Y:S01]  /*4c10*/  @!P1 LDC R9, c[0x0][0xb0c] ;  /* 0x0002c300ff099b82 */ /* 0x000e620000000800 */
[----:B--2---:R2:W-:Y:S01]  /*4c20*/  SYNCS.ARRIVE.TRANS64.RED.A1T0 RZ, [R0+URZ], RZ ;  /* 0x000000ff00ff79a7 */ /* 0x0045e200081004ff */
[----:B---3--:R-:W-:Y:S04]  /*4c30*/  LOP3.LUT P4, RZ, R18, 0x1, RZ, 0xc0, !PT ;  /* 0x0000000112ff7812 */ /* 0x008fe8000788c0ff */
[----:B------:R-:W-:Y:S09]  /*4c40*/  P2R R210, PR, RZ, 0x10 ;  /* 0x00000010ffd27803 */ /* 0x000ff20000000000 */
[----:B------:R-:W-:Y:S02]  /*4c50*/  @P4 MOV R141, R16 ;  /* 0x00000010008d4202 */ /* 0x000fe40000000f00 */
[----:B------:R-:W-:Y:S01]  /*4c60*/  @P4 LOP3.LUT R139, R17, 0xffff, RZ, 0xc0, !PT ;  /* 0x0000ffff118b4812 */ /* 0x000fe200078ec0ff */
[----:B--2-4-:R-:W-:Y:S06]  /*4c70*/  @!P0 BRA `(.L_x_81) ;  /* 0x0000000000a48947 */ /* 0x014fec0003800000 */
[----:B------:R-:W-:Y:S01]  /*4c80*/  IMAD.HI.U32 R23, R196, R133, RZ ;  /* 0x00000085c4177227 */ /* 0x000fe200078e00ff */
[----:B------:R-:W-:Y:S02]  /*4c90*/  ISETP.NE.AND P0, PT, R132, 0x1, PT ;  /* 0x000000018400780c */ /* 0x000fe40003f05270 */
[----:B------:R-:W-:Y:S01]  /*4ca0*/  ISETP.NE.AND P2, PT, R136, 0x1, PT ;  /* 0x000000018800780c */ /* 0x000fe20003f45270 */
[----:B------:R-:W-:Y:S01]  /*4cb0*/  IMAD.HI.U32 R22, R197, R190, RZ ;  /* 0x000000bec5167227 */ /* 0x000fe200078e00ff */
[----:B------:R-:W-:Y:S02]  /*4cc0*/  SHF.R.U32.HI R23, RZ, R194, R23 ;  /* 0x000000c2ff177219 */ /* 0x000fe40000011617 */
[----:B------:R-:W-:Y:S01]  /*4cd0*/  ISETP.NE.AND P3, PT, R138, 0x1, PT ;  /* 0x000000018a00780c */ /* 0x000fe20003f65270 */
[----:B------:R-:W-:Y:S01]  /*4ce0*/  IMAD.HI.U32 R26, R141, R190, RZ ;  /* 0x000000be8d1a7227 */ /* 0x000fe200078e00ff */
[----:B------:R-:W-:Y:S02]  /*4cf0*/  SHF.R.U32.HI R22, RZ, R191, R22 ;  /* 0x000000bfff167219 */ /* 0x000fe40000011616 */
[----:B------:R-:W-:Y:S01]  /*4d00*/  SEL R3, R196, R23, !P0 ;  /* 0x00000017c4037207 */ /* 0x000fe20004000000 */
[----:B------:R-:W-:Y:S01]  /*4d10*/  IMAD.HI.U32 R23, R139, R133, RZ ;  /* 0x000000858b177227 */ /* 0x000fe200078e00ff */
[----:B------:R-:W-:Y:S02]  /*4d20*/  SEL R7, R197, R22, !P3 ;  /* 0x00000016c5077207 */ /* 0x000fe40005800000 */
[----:B------:R-:W-:Y:S01]  /*4d30*/  SHF.R.U32.HI R26, RZ, R191, R26 ;  /* 0x000000bfff1a7219 */ /* 0x000fe2000001161a */
[-C--:B------:R-:W-:Y:S04]  /*4d40*/  IMAD.HI.U32 R22, R3, R130.reuse, RZ ;  /* 0x0000008203167227 */ /* 0x080fe800078e00ff */
[----:B------:R-:W-:Y:S01]  /*4d50*/  IMAD.HI.U32 R24, R7, R130, RZ ;  /* 0x0000008207187227 */ /* 0x000fe200078e00ff */
[-C--:B------:R-:W-:Y:S02]  /*4d60*/  @P2 SHF.R.U32.HI R3, RZ, R131.reuse, R22 ;  /* 0x00000083ff032219 */ /* 0x080fe40000011616 */
[----:B------:R-:W-:Y:S02]  /*4d70*/  SHF.R.U32.HI R22, RZ, R194, R23 ;  /* 0x000000c2ff167219 */ /* 0x000fe40000011617 */
[----:B------:R-:W-:Y:S01]  /*4d80*/  @P2 SHF.R.U32.HI R7, RZ, R131, R24 ;  /* 0x00000083ff072219 */ /* 0x000fe20000011618 */
[C---:B------:R-:W-:Y:S01]  /*4d90*/  IMAD R2, R136.reuse, R3, RZ ;  /* 0x0000000388027224 */ /* 0x040fe200078e02ff */
[----:B------:R-:W-:Y:S02]  /*4da0*/  SEL R5, R139, R22, !P0 ;  /* 0x000000168b057207 */ /* 0x000fe40004000000 */
[----:B------:R-:W-:Y:S01]  /*4db0*/  SEL R3, R141, R26, !P3 ;  /* 0x0000001a8d037207 */ /* 0x000fe20005800000 */
[----:B------:R-:W-:Y:S01]  /*4dc0*/  IMAD R4, R136, R7, RZ ;  /* 0x0000000788047224 */ /* 0x000fe200078e02ff */
[C---:B------:R-:W-:Y:S01]  /*4dd0*/  ISETP.GE.AND P0, PT, R5.reuse, R2, PT ;  /* 0x000000020500720c */ /* 0x040fe20003f06270 */
[----:B------:R-:W-:Y:S03]  /*4de0*/  IMAD.HI.U32 R6, R5, R130, RZ ;  /* 0x0000008205067227 */ /* 0x000fe600078e00ff */
[----:B------:R-:W-:Y:S01]  /*4df0*/  ISETP.GE.OR P0, PT, R3, R4, P0 ;  /* 0x000000040300720c */ /* 0x000fe20000706670 */
[----:B------:R-:W-:Y:S01]  /*4e00*/  IMAD.MOV R4, RZ, RZ, -R3 ;  /* 0x000000ffff047224 */ /* 0x000fe200078e0a03 */
[-C--:B------:R-:W-:Y:S03]  /*4e10*/  SHF.R.U32.HI R6, RZ, R131.reuse, R6 ;  /* 0x00000083ff067219 */ /* 0x080fe60000011606 */
[----:B------:R-:W-:Y:S01]  /*4e20*/  IMAD R141, R138, R4, R141 ;  /* 0x000000048a8d7224 */ /* 0x000fe200078e028d */
[----:B------:R-:W-:Y:S05]  /*4e30*/  SEL R15, R5, R6, !P2 ;  /* 0x00000006050f7207 */ /* 0x000fea0005000000 */
[----:B------:R-:W-:Y:S02]  /*4e40*/  IMAD.MOV R6, RZ, RZ, -R15 ;  /* 0x000000ffff067224 */ /* 0x000fe400078e0a0f */
[C---:B------:R-:W-:Y:S04]  /*4e50*/  @!P0 IMAD.HI.U32 R2, R3.reuse, R130, RZ ;  /* 0x0000008203028227 */ /* 0x040fe800078e00ff */
[----:B------:R-:W-:Y:S01]  /*4e60*/  IMAD R6, R136, R6, R5 ;  /* 0x0000000688067224 */ /* 0x000fe200078e0205 */
[----:B------:R-:W-:Y:S04]  /*4e70*/  @!P0 SHF.R.U32.HI R2, RZ, R131, R2 ;  /* 0x00000083ff028219 */ /* 0x000fe80000011602 */
[----:B------:R-:W-:Y:S02]  /*4e80*/  @!P0 SEL R0, R3, R2, !P2 ;  /* 0x0000000203008207 */ /* 0x000fe40005000000 */
[----:B------:R-:W-:Y:S02]  /*4e90*/  IADD3 R2, PT, PT, -R5, RZ, RZ ;  /* 0x000000ff05027210 */ /* 0x000fe40007ffe1ff */
[----:B------:R-:W-:Y:S01]  /*4ea0*/  @!P0 IADD3 R8, PT, PT, R15, -R0, RZ ;  /* 0x800000000f088210 */ /* 0x000fe20007ffe0ff */
[----:B------:R-:W-:Y:S02]  /*4eb0*/  @!P0 IMAD R0, R7, R6, R0 ;  /* 0x0000000607008224 */ /* 0x000fe400078e0200 */
[----:B------:R-:W-:Y:S02]  /*4ec0*/  IMAD R139, R132, R2, R139 ;  /* 0x00000002848b7224 */ /* 0x000fe400078e028b */
[----:B------:R-:W-:Y:S02]  /*4ed0*/  @!P0 IMAD R5, R8, R136, R3 ;  /* 0x0000008808058224 */ /* 0x000fe400078e0203 */
[----:B------:R-:W-:Y:S04]  /*4ee0*/  @!P0 IMAD.MOV.U32 R3, RZ, RZ, R0 ;  /* 0x000000ffff038224 */ /* 0x000fe800078e0000 */
[----:B------:R-:W-:Y:S02]  /*4ef0*/  IMAD R141, R3, R138, R141 ;  /* 0x0000008a038d7224 */ /* 0x000fe400078e028d */
[----:B------:R-:W-:Y:S07]  /*4f00*/  IMAD R139, R5, R132, R139 ;  /* 0x00000084058b7224 */ /* 0x000fee00078e028b */
.L_x_81:
[----:B-1----:R-:W-:Y:S01]  /*4f10*/  @!P1 ISETP.NE.AND P0, PT, R10, 0x1, PT ;  /* 0x000000010a00980c */ /* 0x002fe20003f05270 */
[----:B------:R-:W-:Y:S01]  /*4f20*/  @!P1 IMAD.HI.U32 R3, R139, R11, RZ ;  /* 0x0000000b8b039227 */ /* 0x000fe200078e00ff */
[----:B------:R-:W-:Y:S01]  /*4f30*/  R2UR UR38, R21 ;  /* 0x00000000152672ca */ /* 0x000fe200000e0000 */
[----:B------:R-:W-:Y:S01]  /*4f40*/  BSSY.RECONVERGENT B6, `(.L_x_82) ;  /* 0x0000031000067945 */ /* 0x000fe20003800200 */
[----:B------:R-:W-:Y:S01]  /*4f50*/  R2UR UR37, R20 ;  /* 0x00000000142572ca */ /* 0x000fe200000e0000 */
[----:B------:R-:W-:Y:S01]  /*4f60*/  @!P1 IMAD.HI.U32 R0, R141, R12, RZ ;  /* 0x0000000c8d009227 */ /* 0x000fe200078e00ff */
[----:B------:R-:W-:Y:S02]  /*4f70*/  @!P1 SHF.R.U32.HI R2, RZ, R14, R3 ;  /* 0x0000000eff029219 */ /* 0x000fe40000011603 */
[----:B------:R-:W-:Y:S01]  /*4f80*/  @!P1 ISETP.NE.AND P2, PT, R9, 0x1, PT ;  /* 0x000000010900980c */ /* 0x000fe20003f45270 */
[----:B------:R-:W-:Y:S01]  /*4f90*/  VIADD R211, R211, 0x1 ;  /* 0x00000001d3d37836 */ /* 0x000fe20000000000 */
[----:B------:R-:W-:Y:S02]  /*4fa0*/  @!P1 SEL R2, R139, R2, !P0 ;  /* 0x000000028b029207 */ /* 0x000fe40004000000 */
[----:B------:R-:W-:Y:S02]  /*4fb0*/  @!P1 SHF.R.U32.HI R0, RZ, R13, R0 ;  /* 0x0000000dff009219 */ /* 0x000fe40000011600 */
[----:B------:R-:W-:Y:S01]  /*4fc0*/  LOP3.LUT P0, RZ, R201, 0x3f0, RZ, 0xc0, !PT ;  /* 0x000003f0c9ff7812 */ /* 0x000fe2000780c0ff */
[----:B------:R-:W-:Y:S01]  /*4fd0*/  USHF.L.U32 UR38, UR38, 0x7, URZ ;  /* 0x0000000726267899 */ /* 0x000fe200080006ff */
[----:B------:R-:W-:Y:S01]  /*4fe0*/  @!P1 SEL R3, R141, R0, !P2 ;  /* 0x000000008d039207 */ /* 0x000fe20005000000 */
[----:B------:R-:W-:Y:S01]  /*4ff0*/  USHF.L.U32 UR37, UR37, 0x8, URZ ;  /* 0x0000000825257899 */ /* 0x000fe200080006ff */
[----:B------:R-:W-:Y:S03]  /*5000*/  @P4 SHF.R.U32.HI R202, RZ, 0x10, R17 ;  /* 0x00000010ffca4819 */ /* 0x000fe60000011611 */
[----:B------:R-:W-:Y:S02]  /*5010*/  @!P1 IMAD.IADD R0, R2, 0x1, -R3 ;  /* 0x0000000102009824 */ /* 0x000fe400078e0a03 */
[----:B------:R-:W-:Y:S02]  /*5020*/  @!P1 IMAD.IADD R2, R3, 0x1, -R2 ;  /* 0x0000000103029824 */ /* 0x000fe400078e0a02 */
[----:B------:R-:W-:Y:S02]  /*5030*/  @!P1 IMAD R141, R0, R9, R141 ;  /* 0x00000009008d9224 */ /* 0x000fe400078e028d */
[----:B------:R-:W-:Y:S01]  /*5040*/  @!P1 IMAD R139, R2, R10, R139 ;  /* 0x0000000a028b9224 */ /* 0x000fe200078e028b */
[----:B------:R-:W-:Y:S06]  /*5050*/  @!P0 BRA `(.L_x_83) ;  /* 0x00000000007c8947 */ /* 0x000fec0003800000 */
[----:B------:R-:W1:Y:S01]  /*5060*/  LDCU.64 UR8, c[0x4][0x80] ;  /* 0x01001000ff0877ac */ /* 0x000e620008000a00 */
[----:B------:R-:W-:Y:S01]  /*5070*/  MOV R2, 0x0 ;  /* 0x0000000000027802 */ /* 0x000fe20000000f00 */
[----:B------:R-:W-:Y:S02]  /*5080*/  HFMA2 R12, -RZ, RZ, 0, 5.9604644775390625e-08 ;  /* 0x00000001ff0c7431 */ /* 0x000fe400000001ff */
[----:B------:R-:W-:Y:S01]  /*5090*/  IMAD.MOV.U32 R8, RZ, RZ, 0x70 ;  /* 0x00000070ff087424 */ /* 0x000fe200078e00ff */
[----:B------:R2:W3:Y:S01]  /*50a0*/  LDC.64 R14, c[0x4][R2] ;  /* 0x01000000020e7b82 */ /* 0x0004e20000000a00 */
[----:B------:R-:W4:Y:S01]  /*50b0*/  LDCU.64 UR6, c[0x4][0x88] ;  /* 0x01001100ff0677ac */ /* 0x000f220008000a00 */
[----:B------:R-:W-:Y:S01]  /*50c0*/  IMAD.MOV.U32 R13, RZ, RZ, RZ ;  /* 0x000000ffff0d7224 */ /* 0x000fe200078e00ff */
[----:B------:R-:W2:Y:S01]  /*50d0*/  LDCU.64 UR4, c[0x4][0x8] ;  /* 0x01000100ff0477ac */ /* 0x000ea20008000a00 */
[----:B-1----:R-:W-:Y:S01]  /*50e0*/  MOV R5, UR9 ;  /* 0x0000000900057c02 */ /* 0x002fe20008000f00 */
[----:B------:R-:W-:Y:S01]  /*50f0*/  IMAD.U32 R4, RZ, RZ, UR8 ;  /* 0x00000008ff047e24 */ /* 0x000fe2000f8e00ff */
[----:B----4-:R-:W-:Y:S01]  /*5100*/  MOV R7, UR7 ;  /* 0x0000000700077c02 */ /* 0x010fe20008000f00 */
[----:B------:R-:W-:Y:S01]  /*5110*/  IMAD.U32 R6, RZ, RZ, UR6 ;  /* 0x00000006ff067e24 */ /* 0x000fe2000f8e00ff */
[----:B--2---:R-:W-:Y:S01]  /*5120*/  MOV R11, UR5 ;  /* 0x00000005000b7c02 */ /* 0x004fe20008000f00 */
[----:B------:R-:W-:Y:S02]  /*5130*/  IMAD.U32 R10, RZ, RZ, UR4 ;  /* 0x00000004ff0a7e24 */ /* 0x000fe4000f8e00ff */
[----:B------:R-:W-:Y:S07]  /*5140*/  LEPC R20, `(.L_x_84) ;  /* 0x000000001014794e */ /* 0x000fee0000000000 */
[----:B---3-5:R-:W-:Y:S05]  /*5150*/  CALL.ABS.NOINC R14 ;  /* 0x000000000e007343 */ /* 0x028fea0003c00000 */
.L_x_84:
[----:B------:R-:W1:Y:S01]  /*5160*/  LDCU.64 UR8, c[0x4][0x80] ;  /* 0x01001000ff0877ac */ /* 0x000e620008000a00 */
[----:B------:R-:W2:Y:S01]  /*5170*/  LDC.64 R2, c[0x4][R2] ;  /* 0x0100000002027b82 */ /* 0x000ea20000000a00 */
[----:B------:R-:W-:Y:S02]  /*5180*/  HFMA2 R12, -RZ, RZ, 0, 5.9604644775390625e-08 ;  /* 0x00000001ff0c7431 */ /* 0x000fe400000001ff */
[----:B------:R-:W-:Y:S02]  /*5190*/  IMAD.MOV.U32 R8, RZ, RZ, 0x70 ;  /* 0x00000070ff087424 */ /* 0x000fe400078e00ff */
[----:B------:R-:W-:Y:S01]  /*51a0*/  IMAD.MOV.U32 R13, RZ, RZ, RZ ;  /* 0x000000ffff0d7224 */ /* 0x000fe200078e00ff */
[----:B------:R-:W3:Y:S01]  /*51b0*/  LDCU.64 UR6, c[0x4][0x88] ;  /* 0x01001100ff0677ac */ /* 0x000ee20008000a00 */
[----:B------:R-:W4:Y:S01]  /*51c0*/  LDCU.64 UR4, c[0x4][0x8] ;  /* 0x01000100ff0477ac */ /* 0x000f220008000a00 */
[----:B-1----:R-:W-:Y:S02]  /*51d0*/  MOV R4, UR8 ;  /* 0x0000000800047c02 */ /* 0x002fe40008000f00 */
[----:B------:R-:W-:Y:S02]  /*51e0*/  MOV R5, UR9 ;  /* 0x0000000900057c02 */ /* 0x000fe40008000f00 */
[----:B---3--:R-:W-:Y:S01]  /*51f0*/  MOV R7, UR7 ;  /* 0x0000000700077c02 */ /* 0x008fe20008000f00 */
[----:B------:R-:W-:Y:S01]  /*5200*/  IMAD.U32 R6, RZ, RZ, UR6 ;  /* 0x00000006ff067e24 */ /* 0x000fe2000f8e00ff */
[----:B----4-:R-:W-:Y:S01]  /*5210*/  MOV R11, UR5 ;  /* 0x00000005000b7c02 */ /* 0x010fe20008000f00 */
[----:B------:R-:W-:Y:S02]  /*5220*/  IMAD.U32 R10, RZ, RZ, UR4 ;  /* 0x00000004ff0a7e24 */ /* 0x000fe4000f8e00ff */
[----:B------:R-:W-:Y:S07]  /*5230*/  LEPC R20, `(.L_x_83) ;  /* 0x000000001014794e */ /* 0x000fee0000000000 */
[----:B--2---:R-:W-:Y:S05]  /*5240*/  CALL.ABS.NOINC R2 ;  /* 0x0000000002007343 */ /* 0x004fea0003c00000 */
.L_x_83:
[----:B------:R-:W-:Y:S05]  /*5250*/  BSYNC.RECONVERGENT B6 ;  /* 0x0000000000067941 */ /* 0x000fea0003800200 */
.L_x_82:
[----:B------:R-:W-:Y:S01]  /*5260*/  ISETP.NE.U32.AND P3, PT, R188, RZ, PT ;  /* 0x000000ffbc00720c */ /* 0x000fe20003f65070 */
[----:B------:R-:W-:Y:S01]  /*5270*/  USHF.R.S32.HI UR4, URZ, 0x1f, UR44 ;  /* 0x0000001fff047899 */ /* 0x000fe2000801142c */
[----:B------:R-:W-:Y:S01]  /*5280*/  IADD3 R6, P0, PT, R208, UR38, RZ ;  /* 0x00000026d0067c10 */ /* 0x000fe2000ff1e0ff */
[----:B------:R-:W-:Y:S01]  /*5290*/  IMAD.U32 R2, RZ, RZ, UR38 ;  /* 0x00000026ff027e24 */ /* 0x000fe2000f8e00ff */
[----:B------:R-:W-:Y:S01]  /*52a0*/  ISETP.NE.AND.EX P3, PT, R189, RZ, PT, P3 ;  /* 0x000000ffbd00720c */ /* 0x000fe20003f65330 */
[----:B------:R-:W1:Y:S01]  /*52b0*/  LDCU UR5, c[0x0][0x8c8] ;  /* 0x00011900ff0577ac */ /* 0x000e620008000800 */
[----:B------:R-:W-:Y:S01]  /*52c0*/  ISETP.NE.U32.AND P4, PT, R184, RZ, PT ;  /* 0x000000ffb800720c */ /* 0x000fe20003f85070 */
[----:B------:R-:W-:Y:S01]  /*52d0*/  IMAD R0, R134, UR4, RZ ;  /* 0x0000000486007c24 */ /* 0x000fe2000f8e02ff */
[----:B------:R-:W-:Y:S01]  /*52e0*/  LEA.HI.X.SX32 R7, R2, RZ, 0x1, P0 ;  /* 0x000000ff02077211 */ /* 0x000fe200000f0eff */
[----:B------:R-:W-:Y:S01]  /*52f0*/  UISETP.NE.U32.AND UP0, UPT, UR46, URZ, UPT ;  /* 0x000000ff2e00728c */ /* 0x000fe2000bf05070 */
[----:B------:R-:W-:Y:S01]  /*5300*/  ISETP.NE.U32.AND P2, PT, RZ, UR42, PT ;  /* 0x0000002aff007c0c */ /* 0x000fe2000bf45070 */
[----:B------:R-:W-:Y:S01]  /*5310*/  IMAD R0, R135, UR44, R0 ;  /* 0x0000002c87007c24 */ /* 0x000fe2000f8e0200 */
[----:B------:R-:W-:Y:S01]  /*5320*/  ISETP.NE.U32.AND P1, PT, R188, RZ, PT ;  /* 0x000000ffbc00720c */ /* 0x000fe20003f25070 */
[----:B------:R-:W-:Y:S01]  /*5330*/  IMAD.WIDE.U32 R6, R134, UR44, R6 ;  /* 0x0000002c86067c25 */ /* 0x000fe2000f8e0006 */
[----:B------:R-:W-:Y:S02]  /*5340*/  ISETP.NE.AND.EX P4, PT, R185, RZ, PT, P4 ;  /* 0x000000ffb900720c */ /* 0x000fe40003f85340 */
[----:B------:R-:W-:Y:S01]  /*5350*/  ISETP.NE.AND.EX P2, PT, RZ, UR43, PT, P2 ;  /* 0x0000002bff007c0c */ /* 0x000fe2000bf45320 */
[----:B------:R-:W-:Y:S01]  /*5360*/  IMAD.IADD R2, R7, 0x1, R0 ;  /* 0x0000000107027824 */ /* 0x000fe200078e0200 */
[C---:B------:R-:W-:Y:S04]  /*5370*/  LEA R4, P0, R6.reuse, UR46, 0x1 ;  /* 0x0000002e06047c11 */ /* 0x040fe8000f8008ff */
[----:B------:R-:W-:Y:S01]  /*5380*/  LEA.HI.X R5, R6, UR47, R2, 0x1, P0 ;  /* 0x0000002f06057c11 */ /* 0x000fe200080f0c02 */
[----:B-1----:R-:W-:Y:S08]  /*5390*/  @!P3 BRA `(.L_x_85) ;  /* 0x00000000002cb947 */ /* 0x002ff00003800000 */
[----:B------:R-:W-:Y:S01]  /*53a0*/  ISETP.NE.U32.AND P0, PT, R186, RZ, PT ;  /* 0x000000ffba00720c */ /* 0x000fe20003f05070 */
[----:B------:R-:W-:Y:S03]  /*53b0*/  IMAD.MOV.U32 R193, RZ, RZ, 0x1 ;  /* 0x00000001ffc17424 */ /* 0x000fe600078e00ff */
[----:B------:R-:W-:Y:S11]  /*53c0*/  ISETP.NE.AND.EX P0, PT, R187, RZ, PT, P0 ;  /* 0x000000ffbb00720c */ /* 0x000ff60003f05300 */
[----:B------:R-:W-:Y:S02]  /*53d0*/  @!UPT UIADD3 URZ, UPT, UPT, URZ, URZ, URZ ;  /* 0x000000fffffff290 */ /* 0x000fe4000fffe0ff */
[----:B------:R-:W1:Y:S01]  /*53e0*/  @P0 LDC.64 R2, c[0x0][0x888] ;  /* 0x00022200ff020b82 */ /* 0x000e620000000a00 */
[----:B------:R-:W-:Y:S04]  /*53f0*/  @P0 IMAD R0, R188, UR44, RZ ;  /* 0x0000002cbc000c24 */ /* 0x000fe8000f8e02ff */
[----:B-1----:R-:W-:Y:S04]  /*5400*/  @P0 IMAD.WIDE R2, R0, 0x4, R2 ;  /* 0x0000000400020825 */ /* 0x002fe800078e0202 */
[----:B------:R-:W-:Y:S01]  /*5410*/  HFMA2 R0, -RZ, RZ, 0, 5.9604644775390625e-08 ;  /* 0x00000001ff007431 */ /* 0x000fe200000001ff */
[----:B-----5:R1:W5:Y:S04]  /*5420*/  @P0 LDG.E R145, desc[UR48][R2.64] ;  /* 0x0000003002910981 */ /* 0x020368000c1e1900 */
[----:B------:R-:W-:Y:S01]  /*5430*/  @!P0 PRMT R193, R0, 0x7610, R193 ;  /* 0x0000761000c18816 */ /* 0x000fe200000000c1 */
[----:B-1----:R-:W2:Y:S06]  /*5440*/  @!P0 LDC R145, c[0x0][0x880] ;  /* 0x00022000ff918b82 */ /* 0x002eac0000000800 */
.L_x_85:
[----:B------:R-:W-:Y:S01]  /*5450*/  ISETP.NE.AND.EX P0, PT, R189, RZ, PT, P1 ;  /* 0x000000ffbd00720c */ /* 0x000fe20003f05310 */
[----:B------:R-:W-:Y:S01]  /*5460*/  UISETP.NE.AND.EX UP0, UPT, UR47, URZ, UPT, UP0 ;  /* 0x000000ff2f00728c */ /* 0x000fe2000bf05300 */
[----:B------:R-:W-:Y:S01]  /*5470*/  LOP3.LUT R205, R205, 0x1, RZ, 0x3c, !PT ;  /* 0x00000001cdcd7812 */ /* 0x000fe200078e3cff */
[----:B------:R-:W-:Y:S01]  /*5480*/  IMAD.U32 R2, RZ, RZ, UR5 ;  /* 0x00000005ff027e24 */ /* 0x000fe2000f8e00ff */
[----:B------:R-:W-:Y:S09]  /*5490*/  @!P4 BRA `(.L_x_86) ;  /* 0x000000000020c947 */ /* 0x000ff20003800000 */
[----:B------:R-:W-:Y:S04]  /*54a0*/  ISETP.NE.U32.AND P4, PT, R182, RZ, PT ;  /* 0x000000ffb600720c */ /* 0x000fe80003f85070 */
[----:B------:R-:W-:Y:S11]  /*54b0*/  ISETP.NE.AND.EX P4, PT, R183, RZ, PT, P4 ;  /* 0x000000ffb700720c */ /* 0x000ff60003f85340 */
[----:B------:R-:W-:Y:S02]  /*54c0*/  @!UPT UIADD3 URZ, UPT, UPT, URZ, URZ, URZ ;  /* 0x000000fffffff290 */ /* 0x000fe4000fffe0ff */
[----:B------:R-:W1:Y:S01]  /*54d0*/  @P4 LDC.64 R6, c[0x0][0x8a8] ;  /* 0x00022a00ff064b82 */ /* 0x000e620000000a00 */
[----:B------:R-:W-:Y:S04]  /*54e0*/  @P4 IMAD R0, R184, UR44, RZ ;  /* 0x0000002cb8004c24 */ /* 0x000fe8000f8e02ff */
[----:B-1----:R-:W-:Y:S05]  /*54f0*/  @P4 IMAD.WIDE R6, R0, 0x4, R6 ;  /* 0x0000000400064825 */ /* 0x002fea00078e0206 */
[----:B-----5:R1:W5:Y:S02]  /*5500*/  @P4 LDG.E R143, desc[UR48][R6.64] ;  /* 0x00000030068f4981 */ /* 0x020364000c1e1900 */
[----:B-1----:R-:W3:Y:S02]  /*5510*/  @!P4 LDC R143, c[0x0][0x8a0] ;  /* 0x00022800ff8fcb82 */ /* 0x002ee40000000800 */
.L_x_86:
[----:B------:R-:W-:Y:S04]  /*5520*/  PLOP3.LUT P4, PT, PT, PT, PT, 0x8, 0x80 ;  /* 0x000000000080781c */ /* 0x000fe80003f8e170 */
[----:B------:R-:W-:Y:S01]  /*5530*/  P2R R215, PR, RZ, 0x10 ;  /* 0x00000010ffd77803 */ /* 0x000fe20000000000 */
[----:B------:R-:W-:Y:S08]  /*5540*/  @P2 BRA P0, `(.L_x_87) ;  /* 0x0000000000342947 */ /* 0x000ff00000000000 */
[----:B------:R-:W-:Y:S02]  /*5550*/  ISETP.NE.AND.EX P0, PT, R189, RZ, PT, P1 ;  /* 0x000000ffbd00720c */ /* 0x000fe40003f05310 */
[----:B------:R-:W-:Y:S11]  /*5560*/  PLOP3.LUT P1, PT, PT, PT, PT, 0x80, 0x8 ;  /* 0x000000000008781c */ /* 0x000ff60003f2f070 */
[----:B------:R-:W-:Y:S02]  /*5570*/  @P0 LOP3.LUT P2, RZ, R193, 0xff, RZ, 0xc0, !PT ;  /* 0x000000ffc1ff0812 */ /* 0x000fe4000784c0ff */
[----:B------:R-:W-:Y:S02]  /*5580*/  @P0 ISETP.NE.U32.AND P4, PT, RZ, UR42, PT ;  /* 0x0000002aff000c0c */ /* 0x000fe4000bf85070 */
[----:B------:R-:W-:Y:S02]  /*5590*/  @P0 PLOP3.LUT P1, PT, P2, PT, PT, 0x80, 0x8 ;  /* 0x000000000008081c */ /* 0x000fe4000172f070 */
[C---:B--2--5:R-:W-:Y:S02]  /*55a0*/  @P0 FSETP.NEU.AND P2, PT, R145.reuse, RZ, PT ;  /* 0x000000ff9100020b */ /* 0x064fe40003f4d000 */
[----:B------:R-:W-:Y:S02]  /*55b0*/  @P0 ISETP.NE.AND.EX P4, PT, RZ, UR43, PT, P4 ;  /* 0x0000002bff000c0c */ /* 0x000fe4000bf85340 */
[----:B------:R-:W-:Y:S02]  /*55c0*/  @P0 SEL R0, RZ, 0xffffffff, P2 ;  /* 0xffffffffff000807 */ /* 0x000fe40001000000 */
[----:B------:R-:W-:Y:S05]  /*55d0*/  @!P0 FSETP.EQ.AND P5, PT, R145, RZ, PT ;  /* 0x000000ff9100820b */ /* 0x000fea0003fa2000 */
[----:B------:R-:W-:Y:S04]  /*55e0*/  @!P1 SEL R0, RZ, 0xffffffff, P4 ;  /* 0xffffffffff009807 */ /* 0x000fe80002000000 */
[----:B------:R-:W-:Y:S04]  /*55f0*/  @P0 LOP3.LUT R0, R0, 0x1, RZ, 0xc0, !PT ;  /* 0x0000000100000812 */ /* 0x000fe800078ec0ff */
[----:B------:R-:W-:Y:S04]  /*5600*/  @P0 ISETP.EQ.U32.AND P5, PT, R0, 0x1, PT ;  /* 0x000000010000080c */ /* 0x000fe80003fa2070 */
[----:B------:R-:W-:Y:S09]  /*5610*/  P2R R215, PR, RZ, 0x20 ;  /* 0x00000020ffd77803 */ /* 0x000ff20000000000 */
.L_x_87:
[----:B------:R-:W-:Y:S05]  /*5620*/  BRA.U !UP0, `(.L_x_88) ;  /* 0x0000000108187547 */ /* 0x000fea000b800000 */
[----:B------:R-:W-:Y:S01]  /*5630*/  ISETP.LE.AND P0, PT, R195, UR37, PT ;  /* 0x00000025c3007c0c */ /* 0x000fe2000bf03270 */
[----:B------:R-:W-:Y:S05]  /*5640*/  VIADD R0, R208, UR38 ;  /* 0x00000026d0007c36 */ /* 0x000fea0008000000 */
[----:B------:R-:W-:Y:S02]  /*5650*/  ISETP.GE.OR P0, PT, R0, UR40, P0 ;  /* 0x0000002800007c0c */ /* 0x000fe40008706670 */
[----:B------:R-:W-:Y:S11]  /*5660*/  PRMT R0, RZ, 0x7610, R0 ;  /* 0x00007610ff007816 */ /* 0x000ff60000000000 */
[----:B------:R-:W4:Y:S02]  /*5670*/  @!P0 LDG.E.U16 R0, desc[UR48][R4.64] ;  /* 0x0000003004008981 */ /* 0x000f24000c1e1500 */
[----:B----4-:R-:W-:Y:S07]  /*5680*/  HADD2.F32 R2, -RZ, R0.H0_H0 ;  /* 0x20000000ff027230 */ /* 0x010fee0000004100 */
.L_x_88:
[----:B------:R-:W-:Y:S01]  /*5690*/  ISETP.NE.AND P5, PT, R215, RZ, PT ;  /* 0x000000ffd700720c */ /* 0x000fe20003fa5270 */
[----:B------:R-:W-:Y:S01]  /*56a0*/  IMAD.SHL.U32 R217, R198, 0x2, RZ ;  /* 0x00000002c6d97824 */ /* 0x000fe200078e00ff */
[----:B------:R-:W-:Y:S01]  /*56b0*/  LEA R147, R144, UR41, 0x3 ;  /* 0x0000002990937c11 */ /* 0x000fe2000f8e18ff */
[----:B------:R-:W-:Y:S01]  /*56c0*/  IMAD.SHL.U32 R223, R206, 0x10, RZ ;  /* 0x00000010cedf7824 */ /* 0x000fe200078e00ff */
[----:B------:R-:W-:Y:S01]  /*56d0*/  SHF.L.U32 R0, R204, 0x1f, RZ ;  /* 0x0000001fcc007819 */ /* 0x000fe200000006ff */
[----:B------:R-:W-:Y:S01]  /*56e0*/  VIADD R218, R217, UR41 ;  /* 0x00000029d9da7c36 */ /* 0x000fe20008000000 */
[----:B------:R-:W-:Y:S01]  /*56f0*/  ISETP.NE.U32.AND P2, PT, RZ, UR42, PT ;  /* 0x0000002aff007c0c */ /* 0x000fe2000bf45070 */
[----:B------:R-:W-:Y:S01]  /*5700*/  IMAD.SHL.U32 R225, R207, 0x10, RZ ;  /* 0x00000010cfe17824 */ /* 0x000fe200078e00ff */
[----:B------:R-:W-:Y:S01]  /*5710*/  BSSY B1, `(.L_x_89) ;  /* 0x000004d000017945 */ /* 0x000fe20003800000 */
[----:B------:R-:W-:Y:S01]  /*5720*/  IMAD.IADD R214, R218, 0x1, R223 ;  /* 0x00000001dad67824 */ /* 0x000fe200078e02df */
[----:B------:R-:W-:Y:S01]  /*5730*/  ISETP.NE.AND.EX P2, PT, RZ, UR43, PT, P2 ;  /* 0x0000002bff007c0c */ /* 0x000fe2000bf45320 */
[----:B------:R-:W-:Y:S01]  /*5740*/  IMAD.MOV.U32 R224, RZ, RZ, 0x1 ;  /* 0x00000001ffe07424 */ /* 0x000fe200078e00ff */
[----:B------:R-:W-:Y:S02]  /*5750*/  CS2R R150, SRZ ;  /* 0x0000000000967805 */ /* 0x000fe4000001ff00 */
[----:B------:R-:W-:Y:S01]  /*5760*/  @!P5 SHF.L.U32 R5, R205, 0x1f, RZ ;  /* 0x0000001fcd05d819 */ /* 0x000fe200000006ff */
[----:B------:R-:W-:Y:S01]  /*5770*/  IMAD R146, R144, 0x100, R181 ;  /* 0x0000010090927824 */ /* 0x000fe200078e02b5 */
[----:B------:R-:W-:Y:S01]  /*5780*/  SEL R4, RZ, 0xffffffff, P2 ;  /* 0xffffffffff047807 */ /* 0x000fe20001000000 */
[----:B------:R-:W-:Y:S01]  /*5790*/  IMAD.MOV.U32 R222, RZ, RZ, RZ ;  /* 0x000000ffffde7224 */ /* 0x000fe200078e00ff */
[----:B------:R-:W1:Y:S01]  /*57a0*/  @!P5 SYNCS.PHASECHK.TRANS64.TRYWAIT P1, [UR41+0x30], R5 ;  /* 0x00003005ff00d5a7 */ /* 0x000e620008021129 */
[----:B--2--5:R-:W-:Y:S02]  /*57b0*/  FSETP.NEU.AND P2, PT, R145, RZ, PT ;  /* 0x000000ff9100720b */ /* 0x024fe40003f4d000 */
[----:B------:R-:W-:Y:S02]  /*57c0*/  CS2R R148, SRZ ;  /* 0x0000000000947805 */ /* 0x000fe4000001ff00 */
[----:B------:R-:W-:Y:S02]  /*57d0*/  CS2R R154, SRZ ;  /* 0x00000000009a7805 */ /* 0x000fe4000001ff00 */
[----:B------:R-:W-:Y:S02]  /*57e0*/  CS2R R152, SRZ ;  /* 0x0000000000987805 */ /* 0x000fe4000001ff00 */
[----:B------:R-:W-:Y:S02]  /*57f0*/  SEL R3, RZ, 0xffffffff, P2 ;  /* 0xffffffffff037807 */ /* 0x000fe40001000000 */
[----:B------:R-:W-:Y:S02]  /*5800*/  CS2R R158, SRZ ;  /* 0x00000000009e7805 */ /* 0x000fe4000001ff00 */
[----:B------:R-:W-:Y:S02]  /*5810*/  LOP3.LUT P2, R212, R193, 0xff, RZ, 0xc0, !PT ;  /* 0x000000ffc1d47812 */ /* 0x000fe4000784c0ff */
[----:B------:R-:W-:Y:S02]  /*5820*/  CS2R R156, SRZ ;  /* 0x00000000009c7805 */ /* 0x000fe4000001ff00 */
[----:B------:R-:W-:Y:S02]  /*5830*/  CS2R R162, SRZ ;  /* 0x0000000000a27805 */ /* 0x000fe4000001ff00 */
[----:B------:R-:W-:Y:S02]  /*5840*/  CS2R R160, SRZ ;  /* 0x0000000000a07805 */ /* 0x000fe4000001ff00 */
[----:B------:R-:W-:Y:S02]  /*5850*/  @P3 SEL R3, R4, R3, !P2 ;  /* 0x0000000304033207 */ /* 0x000fe40005000000 */
[----:B------:R-:W-:Y:S02]  /*5860*/  CS2R R166, SRZ ;  /* 0x0000000000a67805 */ /* 0x000fe4000001ff00 */
[----:B------:R-:W-:Y:S02]  /*5870*/  CS2R R164, SRZ ;  /* 0x0000000000a47805 */ /* 0x000fe4000001ff00 */
[----:B------:R-:W-:Y:S02]  /*5880*/  CS2R R170, SRZ ;  /* 0x0000000000aa7805 */ /* 0x000fe4000001ff00 */
[----:B------:R-:W-:Y:S01]  /*5890*/  LOP3.LUT R3, R3, 0x1, RZ, 0xc0, !PT ;  /* 0x0000000103037812 */ /* 0x000fe200078ec0ff */
[----:B------:R2:W4:Y:S01]  /*58a0*/  SYNCS.PHASECHK.TRANS64.TRYWAIT P0, [R147+URZ+0xa0], R0 ;  /* 0x0000a000930075a7 */ /* 0x00052200080011ff */
[----:B------:R-:W-:Y:S02]  /*58b0*/  CS2R R168, SRZ ;  /* 0x0000000000a87805 */ /* 0x000fe4000001ff00 */
[----:B------:R-:W-:Y:S02]  /*58c0*/  CS2R R174, SRZ ;  /* 0x0000000000ae7805 */ /* 0x000fe4000001ff00 */
[----:B------:R-:W-:Y:S02]  /*58d0*/  ISETP.NE.U32.AND P4, PT, R3, 0x1, PT ;  /* 0x000000010300780c */ /* 0x000fe40003f85070 */
[----:B------:R-:W-:Y:S02]  /*58e0*/  CS2R R172, SRZ ;  /* 0x0000000000ac7805 */ /* 0x000fe4000001ff00 */
[----:B------:R-:W-:Y:S02]  /*58f0*/  CS2R R178, SRZ ;  /* 0x0000000000b27805 */ /* 0x000fe4000001ff00 */
[----:B------:R-:W-:Y:S02]  /*5900*/  CS2R R176, SRZ ;  /* 0x0000000000b07805 */ /* 0x000fe4000001ff00 */
[----:B------:R-:W-:Y:S01]  /*5910*/  P2R R226, PR, RZ, 0x10 ;  /* 0x00000010ffe27803 */ /* 0x000fe20000000000 */
[----:B------:R-:W-:Y:S02]  /*5920*/  IMAD.IADD R216, R218, 0x1, R225 ;  /* 0x00000001dad87824 */ /* 0x000fe400078e02e1 */
[----:B------:R-:W-:Y:S01]  /*5930*/  IMAD.IADD R213, R225, 0x1, R214 ;  /* 0x00000001e1d57824 */ /* 0x000fe200078e02d6 */
[----:B-1----:R-:W-:Y:S01]  /*5940*/  @!P5 SEL R224, RZ, 0x1, !P1 ;  /* 0x00000001ffe0d807 */ /* 0x002fe20004800000 */
[----:B--2---:R-:W-:Y:S06]  /*5950*/  @P5 BRA `(.L_x_90) ;  /* 0x0000000000a05947 */ /* 0x004fec0003800000 */
[----:B------:R-:W-:Y:S01]  /*5960*/  @P4 IMAD.MOV.U32 R3, RZ, RZ, -0x10 ;  /* 0xfffffff0ff034424 */ /* 0x000fe200078e00ff */
[----:B------:R-:W-:Y:S01]  /*5970*/  ISETP.NE.AND P1, PT, R224, RZ, PT ;  /* 0x000000ffe000720c */ /* 0x000fe20003f25270 */
[----:B------:R-:W-:Y:S01]  /*5980*/  BSSY B0, `(.L_x_91) ;  /* 0x0000010000007945 */ /* 0x000fe20003800000 */
[----:B------:R-:W-:Y:S02]  /*5990*/  ISETP.NE.U32.AND P5, PT, R199, 0x1, PT ;  /* 0x00000001c700780c */ /* 0x000fe40003fa5070 */
[----:B------:R-:W-:Y:S02]  /*59a0*/  CS2R R174, SRZ ;  /* 0x0000000000ae7805 */ /* 0x000fe4000001ff00 */
[----:B------:R-:W-:Y:S02]  /*59b0*/  CS2R R172, SRZ ;  /* 0x0000000000ac7805 */ /* 0x000fe4000001ff00 */
[----:B------:R-:W-:Y:S02]  /*59c0*/  CS2R R166, SRZ ;  /* 0x0000000000a67805 */ /* 0x000fe4000001ff00 */
[----:B------:R-:W-:Y:S02]  /*59d0*/  @P4 SEL R3, R3, 0x10, !P5 ;  /* 0x0000001003034807 */ /* 0x000fe40006800000 */
[----:B------:R-:W-:Y:S02]  /*59e0*/  CS2R R164, SRZ ;  /* 0x0000000000a47805 */ /* 0x000fe4000001ff00 */
[----:B------:R-:W-:Y:S02]  /*59f0*/  CS2R R158, SRZ ;  /* 0x00000000009e7805 */ /* 0x000fe4000001ff00 */
[----:B------:R-:W-:Y:S01]  /*5a00*/  CS2R R156, SRZ ;  /* 0x00000000009c7805 */ /* 0x000fe2000001ff00 */
[----:B------:R-:W-:Y:S02]  /*5a10*/  @P4 IMAD.IADD R8, R218, 0x1, R3 ;  /* 0x00000001da084824 */ /* 0x000fe400078e0203 */
[C---:B------:R-:W-:Y:S02]  /*5a20*/  @P4 IMAD.IADD R7, R3.reuse, 0x1, R216 ;  /* 0x0000000103074824 */ /* 0x040fe400078e02d8 */
[----:B------:R-:W-:Y:S01]  /*5a30*/  @P4 IMAD.IADD R6, R3, 0x1, R214 ;  /* 0x0000000103064824 */ /* 0x000fe200078e02d6 */
[----:B------:R-:W-:Y:S06]  /*5a40*/  @P1 BRA `(.L_x_92) ;  /* 0x00000000000c1947 */ /* 0x000fec0003800000 */
[----:B------:R-:W-:Y:S04]  /*5a50*/  SHF.L.U32 R5, R205, 0x1f, RZ ;  /* 0x0000001fcd057819 */ /* 0x000fe800000006ff */
[----:B------:R-:W1:Y:S02]  /*5a60*/  SYNCS.PHASECHK.TRANS64.TRYWAIT P1, [UR41+0x30], R5 ;  /* 0x00003005ff0075a7 */ /* 0x000e640008021129 */
[----:B-1----:R-:W-:Y:S05]  /*5a70*/  @!P1 BRA `(.L_x_93) ;  /* 0x0000005c00209947 */ /* 0x002fea0003800000 */
.L_x_92:
[----:B------:R-:W-:Y:S05]  /*5a80*/  BSYNC B0 ;  /* 0x0000000000007941 */ /* 0x000fea0003800000 */
.L_x_91:
[----:B------:R-:W-:Y:S01]  /*5a90*/  ISETP.NE.AND P1, PT, R226, RZ, PT ;  /* 0x000000ffe200720c */ /* 0x000fe20003f25270 */
[----:B------:R-:W-:Y:S01]  /*5aa0*/  IMAD.MOV.U32 R151, RZ, RZ, RZ ;  /* 0x000000ffff977224 */ /* 0x000fe200078e00ff */
[----:B------:R-:W-:Y:S02]  /*5ab0*/  CS2R R148, SRZ ;  /* 0x0000000000947805 */ /* 0x000fe4000001ff00 */
[----:B------:R-:W-:Y:S02]  /*5ac0*/  CS2R R178, SRZ ;  /* 0x0000000000b27805 */ /* 0x000fe4000001ff00 */
[----:B------:R-:W-:Y:S02]  /*5ad0*/  CS2R R176, SRZ ;  /* 0x0000000000b07805 */ /* 0x000fe4000001ff00 */
[----:B------:R-:W-:Y:S02]  /*5ae0*/  CS2R R170, SRZ ;  /* 0x0000000000aa7805 */ /* 0x000fe4000001ff00 */
[----:B------:R-:W-:Y:S02]  /*5af0*/  CS2R R168, SRZ ;  /* 0x0000000000a87805 */ /* 0x000fe4000001ff00 */
[----:B------:R-:W-:Y:S02]  /*5b00*/  CS2R R162, SRZ ;  /* 0x0000000000a27805 */ /* 0x000fe4000001ff00 */
[----:B------:R-:W-:Y:S02]  /*5b10*/  CS2R R160, SRZ ;  /* 0x0000000000a07805 */ /* 0x000fe4000001ff00 */
[----:B------:R-:W-:Y:S02]  /*5b20*/  CS2R R154, SRZ ;  /* 0x00000000009a7805 */ /* 0x000fe4000001ff00 */
[----:B------:R-:W-:Y:S01]  /*5b30*/  CS2R R152, SRZ ;  /* 0x0000000000987805 */ /* 0x000fe2000001ff00 */
[----:B------:R-:W-:Y:S01]  /*5b40*/  IMAD.MOV.U32 R222, RZ, RZ, 0x1 ;  /* 0x00000001ffde7424 */ /* 0x000fe200078e00ff */
[----:B------:R2:W1:Y:S01]  /*5b50*/  @P1 LDS.128 R172, [R8+0x400] ;  /* 0x0004000008ac1984 */ /* 0x0004620000000c00 */
[----:B------:R-:W-:Y:S03]  /*5b60*/  @P1 IMAD.IADD R3, R3, 0x1, R213 ;  /* 0x0000000103031824 */ /* 0x000fe600078e02d5 */
[----:B------:R2:W1:Y:S04]  /*5b70*/  @P1 LDS.128 R164, [R7+0x400] ;  /* 0x0004000007a41984 */ /* 0x0004680000000c00 */
[----:B------:R2:W1:Y:S04]  /*5b80*/  @P1 LDS.128 R156, [R6+0x400] ;  /* 0x00040000069c1984 */ /* 0x0004680000000c00 */
[----:B------:R2:W1:Y:S04]  /*5b90*/  @P1 LDS.128 R148, [R3+0x400] ;  /* 0x0004000003941984 */ /* 0x0004680000000c00 */
[----:B------:R2:W1:Y:S04]  /*5ba0*/  @P1 LDS.128 R176, [R217+UR41+0x400] ;  /* 0x00040029d9b01984 */ /* 0x0004680008000c00 */
[----:B------:R2:W1:Y:S04]  /*5bb0*/  @P1 LDS.128 R168, [R216+0x400] ;  /* 0x00040000d8a81984 */ /* 0x0004680000000c00 */
[----:B------:R2:W1:Y:S04]  /*5bc0*/  @P1 LDS.128 R160, [R214+0x400] ;  /* 0x00040000d6a01984 */ /* 0x0004680000000c00 */
[----:B------:R2:W1:Y:S02]  /*5bd0*/  @P1 LDS.128 R152, [R213+0x400] ;  /* 0x00040000d5981984 */ /* 0x0004640000000c00 */
.L_x_90:
[----:B------:R-:W-:Y:S05]  /*5be0*/  BSYNC B1 ;  /* 0x0000000000017941 */ /* 0x000fea0003800000 */
.L_x_89:
[----:B--2---:R-:W-:Y:S04]  /*5bf0*/  SHF.R.U32.HI R3, RZ, 0x15, R146 ;  /* 0x00000015ff037819 */ /* 0x004fe80000011692 */
[----:B------:R-:W-:Y:S01]  /*5c00*/  LOP3.LUT P1, RZ, R3, 0x3, R200, 0x48, !PT ;  /* 0x0000000303ff7812 */ /* 0x000fe200078248c8 */
[----:B------:R-:W-:Y:S01]  /*5c10*/  @!UPT UIADD3 URZ, UPT, UPT, URZ, URZ, URZ ;  /* 0x000000fffffff290 */ /* 0x000fe2000fffe0ff */
[----:B----4-:R-:W-:Y:S11]  /*5c20*/  @P0 BRA `(.L_x_94) ;  /* 0x0000000000080947 */ /* 0x010ff60003800000 */
[----:B------:R-:W2:Y:S02]  /*5c30*/  SYNCS.PHASECHK.TRANS64.TRYWAIT P0, [R147+URZ+0xa0], R0 ;  /* 0x0000a000930075a7 */ /* 0x000ea400080011ff */
[----:B--2---:R-:W-:Y:S05]  /*5c40*/  @!P0 BRA `(.L_x_95) ;  /* 0x0000005800c48947 */ /* 0x004fea0003800000 */
.L_x_94:
[----:B------:R-:W-:Y:S05]  /*5c50*/  @!P1 BRA `(.L_x_96) ;  /* 0x0000000000409947 */ /* 0x000fea0003800000 */
[----:B------:R-:W1:Y:S01]  /*5c60*/  LDCU.64 UR8, c[0x4][0x70] ;  /* 0x01000e00ff0877ac */ /* 0x000e620008000a00 */
[----:B------:R-:W-:Y:S01]  /*5c70*/  MOV R15, 0x0 ;  /* 0x00000000000f7802 */ /* 0x000fe20000000f00 */
[----:B------:R-:W-:Y:S02]  /*5c80*/  HFMA2 R12, -RZ, RZ, 0, 5.9604644775390625e-08 ;  /* 0x00000001ff0c7431 */ /* 0x000fe400000001ff */
[----:B------:R-:W-:Y:S02]  /*5c90*/  IMAD.MOV.U32 R8, RZ, RZ, 0x192 ;  /* 0x00000192ff087424 */ /* 0x000fe400078e00ff */
[----:B------:R-:W-:Y:S01]  /*5ca0*/  IMAD.MOV.U32 R13, RZ, RZ, RZ ;  /* 0x000000ffff0d7224 */ /* 0x000fe200078e00ff */
[----:B------:R-:W4:Y:S01]  /*5cb0*/  LDCU.64 UR6, c[0x4][0x78] ;  /* 0x01000f00ff0677ac */ /* 0x000f220008000a00 */
[----:B------:R-:W2:Y:S01]  /*5cc0*/  LDC.64 R14, c[0x4][R15] ;  /* 0x010000000f0e7b82 */ /* 0x000ea20000000a00 */
[----:B------:R-:W5:Y:S01]  /*5cd0*/  LDCU.64 UR4, c[0x4][0x10] ;  /* 0x01000200ff0477ac */ /* 0x000f620008000a00 */
[----:B-1----:R-:W-:Y:S01]  /*5ce0*/  MOV R5, UR9 ;  /* 0x0000000900057c02 */ /* 0x002fe20008000f00 */
[----:B------:R-:W-:Y:S01]  /*5cf0*/  IMAD.U32 R4, RZ, RZ, UR8 ;  /* 0x00000008ff047e24 */ /* 0x000fe2000f8e00ff */
[----:B----4-:R-:W-:Y:S01]  /*5d00*/  MOV R7, UR7 ;  /* 0x0000000700077c02 */ /* 0x010fe20008000f00 */
[----:B------:R-:W-:Y:S01]  /*5d10*/  IMAD.U32 R6, RZ, RZ, UR6 ;  /* 0x00000006ff067e24 */ /* 0x000fe2000f8e00ff */
[----:B-----5:R-:W-:Y:S01]  /*5d20*/  MOV R11, UR5 ;  /* 0x00000005000b7c02 */ /* 0x020fe20008000f00 */
[----:B------:R-:W-:Y:S02]  /*5d30*/  IMAD.U32 R10, RZ, RZ, UR4 ;  /* 0x00000004ff0a7e24 */ /* 0x000fe4000f8e00ff */
[----:B------:R-:W-:Y:S07]  /*5d40*/  LEPC R20, `(.L_x_96) ;  /* 0x000000001014794e */ /* 0x000fee0000000000 */
[----:B--23--:R-:W-:Y:S05]  /*5d50*/  CALL.ABS.NOINC R14 ;  /* 0x000000000e007343 */ /* 0x00cfea0003c00000 */
.L_x_96:
[----:B------:R-:W-:Y:S05]  /*5d60*/  WARPSYNC.ALL ;  /* 0x0000000000007948 */ /* 0x000fea0003800000 */
[----:B------:R-:W-:Y:S01]  /*5d70*/  R2UR UR4, R146 ;  /* 0x00000000920472ca */ /* 0x000fe200000e0000 */
[--C-:B-1----:R-:W-:Y:S01]  /*5d80*/  HADD2.F32 R140, -RZ, R176.reuse.H0_H0 ;  /* 0x200000b0ff8c7230 */ /* 0x102fe20000004100 */
[----:B------:R-:W-:Y:S01]  /*5d90*/  MOV R227, 0xfffffff0 ;  /* 0xfffffff000e37802 */ /* 0x000fe20000000f00 */
[----:B------:R-:W-:Y:S01]  /*5da0*/  HADD2.F32 R142, -RZ, R176.H1_H1 ;  /* 0x300000b0ff8e7230 */ /* 0x000fe20000004100 */
[----:B------:R-:W-:Y:S01]  /*5db0*/  ISETP.NE.U32.AND P6, PT, R199, 0x1, PT ;  /* 0x00000001c700780c */ /* 0x000fe20003fc5070 */
[----:B------:R-:W-:Y:S01]  /*5dc0*/  BSSY.RECONVERGENT B0, `(.L_x_97) ;  /* 0x0000100000007945 */ /* 0x000fe20003800200 */
[----:B------:R-:W-:Y:S02]  /*5dd0*/  ISETP.NE.AND P0, PT, R209, RZ, PT ;  /* 0x000000ffd100720c */ /* 0x000fe40003f05270 */
[----:B------:R-:W-:Y:S04]  /*5de0*/  SEL R227, R227, 0x10, !P6 ;  /* 0x00000010e3e37807 */ /* 0x000fe80007000000 */
[----:B------:R-:W-:Y:S01]  /*5df0*/  IADD3 R218, PT, PT, R218, R227, RZ ;  /* 0x000000e3dada7210 */ /* 0x000fe20007ffe0ff */
[----:B------:R-:W2:Y:S01]  /*5e00*/  LDTM.x64 R4, tmem[UR4] ;  /* 0x00000004000479ee */ /* 0x000ea20008340000 */
[C---:B------:R-:W-:Y:S02]  /*5e10*/  IADD3 R219, PT, PT, R227.reuse, R216, RZ ;  /* 0x000000d8e3db7210 */ /* 0x040fe40007ffe0ff */
[C---:B------:R-:W-:Y:S02]  /*5e20*/  IADD3 R221, PT, PT, R227.reuse, R214, RZ ;  /* 0x000000d6e3dd7210 */ /* 0x040fe40007ffe0ff */
[----:B------:R-:W-:Y:S01]  /*5e30*/  IADD3 R220, PT, PT, R227, R213, RZ ;  /* 0x000000d5e3dc7210 */ /* 0x000fe20007ffe0ff */
[C-C-:B--23--:R-:W-:Y:S01]  /*5e40*/  FFMA R0, R143.reuse, R4, R2.reuse ;  /* 0x000000048f007223 */ /* 0x14cfe20000000002 */
[C-C-:B------:R-:W-:Y:S01]  /*5e50*/  FFMA R3, R143.reuse, R5, R2.reuse ;  /* 0x000000058f037223 */ /* 0x140fe20000000002 */
[C-C-:B------:R-:W-:Y:S01]  /*5e60*/  FFMA R68, R143.reuse, R6, R2.reuse ;  /* 0x000000068f447223 */ /* 0x140fe20000000002 */
[C-C-:B------:R-:W-:Y:S01]  /*5e70*/  FFMA R69, R143.reuse, R7, R2.reuse ;  /* 0x000000078f457223 */ /* 0x140fe20000000002 */
[C-C-:B------:R-:W-:Y:S01]  /*5e80*/  FFMA R70, R143.reuse, R8, R2.reuse ;  /* 0x000000088f467223 */ /* 0x140fe20000000002 */
[--C-:B------:R-:W-:Y:S02]  /*5e90*/  HADD2.F32 R5, -RZ, R177.reuse.H0_H0 ;  /* 0x200000b1ff057230 */ /* 0x100fe40000004100 */
[C-C-:B------:R-:W-:Y:S01]  /*5ea0*/  FFMA R71, R143.reuse, R9, R2.reuse ;  /* 0x000000098f477223 */ /* 0x140fe20000000002 */
[C-C-:B------:R-:W-:Y:S01]  /*5eb0*/  FFMA R72, R143.reuse, R10, R2.reuse ;  /* 0x0000000a8f487223 */ /* 0x140fe20000000002 */
[----:B------:R-:W-:Y:S02]  /*5ec0*/  HADD2.F32 R4, -RZ, R177.H1_H1 ;  /* 0x300000b1ff047230 */ /* 0x000fe40000004100 */
[C-C-:B------:R-:W-:Y:S01]  /*5ed0*/  FFMA R73, R143.reuse, R11, R2.reuse ;  /* 0x0000000b8f497223 */ /* 0x140fe20000000002 */
[C-C-:B------:R-:W-:Y:S01]  /*5ee0*/  FFMA R74, R143.reuse, R12, R2.reuse ;  /* 0x0000000c8f4a7223 */ /* 0x140fe20000000002 */
[--C-:B------:R-:W-:Y:S02]  /*5ef0*/  HADD2.F32 R6, -RZ, R178.reuse.H0_H0 ;  /* 0x200000b2ff067230 */ /* 0x100fe40000004100 */
[C-C-:B------:R-:W-:Y:S01]  /*5f00*/  FFMA R75, R143.reuse, R13, R2.reuse ;  /* 0x0000000d8f4b7223 */ /* 0x140fe20000000002 */
[C-C-:B------:R-:W-:Y:S01]  /*5f10*/  FFMA R76, R143.reuse, R14, R2.reuse ;  /* 0x0000000e8f4c7223 */ /* 0x140fe20000000002 */
[----:B------:R-:W-:Y:S02]  /*5f20*/  HADD2.F32 R7, -RZ, R173.H0_H0 ;  /* 0x200000adff077230 */ /* 0x000fe40000004100 */
[C-C-:B------:R-:W-:Y:S01]  /*5f30*/  FFMA R77, R143.reuse, R15, R2.reuse ;  /* 0x0000000f8f4d7223 */ /* 0x140fe20000000002 */
[C-C-:B------:R-:W-:Y:S01]  /*5f40*/  FFMA R78, R143.reuse, R16, R2.reuse ;  /* 0x000000108f4e7223 */ /* 0x140fe20000000002 */
[----:B------:R-:W-:Y:S02]  /*5f50*/  HADD2.F32 R8, -RZ, R171.H1_H1 ;  /* 0x300000abff087230 */ /* 0x000fe40000004100 */
[C-C-:B------:R-:W-:Y:S01]  /*5f60*/  FFMA R79, R143.reuse, R17, R2.reuse ;  /* 0x000000118f4f7223 */ /* 0x140fe20000000002 */
        /* <DEDUP_REMOVED lines=49> */
[----:B------:R-:W-:Y:S01]  /*6280*/  FFMA R129, R143, R67, R2 ;  /* 0x000000438f817223 */ /* 0x000fe20000000002 */
[C---:B------:R-:W-:Y:S01]  /*6290*/  FFMA R0, R145.reuse, R140, R0 ;  /* 0x0000008c91007223 */ /* 0x040fe20000000000 */
[C---:B------:R-:W-:Y:S01]  /*62a0*/  FFMA R3, R145.reuse, R142, R3 ;  /* 0x0000008e91037223 */ /* 0x040fe20000000003 */
[C---:B------:R-:W-:Y:S01]  /*62b0*/  FFMA R68, R145.reuse, R5, R68 ;  /* 0x0000000591447223 */ /* 0x040fe20000000044 */
[--C-:B------:R-:W-:Y:S02]  /*62c0*/  HADD2.F32 R5, -RZ, R179.reuse.H0_H0 ;  /* 0x200000b3ff057230 */ /* 0x100fe40000004100 */
[C---:B------:R-:W-:Y:S01]  /*62d0*/  FFMA R69, R145.reuse, R4, R69 ;  /* 0x0000000491457223 */ /* 0x040fe20000000045 */
[----:B------:R-:W-:Y:S02]  /*62e0*/  HADD2.F32 R4, -RZ, R178.H1_H1 ;  /* 0x300000b2ff047230 */ /* 0x000fe40000004100 */
[----:B------:R-:W-:Y:S01]  /*62f0*/  FFMA R70, R145, R6, R70 ;  /* 0x0000000691467223 */ /* 0x000fe20000000046 */
[--C-:B------:R-:W-:Y:S01]  /*6300*/  HADD2.F32 R6, -RZ, R172.reuse.H1_H1 ;  /* 0x300000acff067230 */ /* 0x100fe20000004100 */
[----:B------:R-:W-:Y:S01]  /*6310*/  F2FP.RELU.F16.F32.PACK_AB R228, R3, R0 ;  /* 0x0000000003e4723e */ /* 0x000fe200000008ff */
[C---:B------:R-:W-:Y:S01]  /*6320*/  FFMA R71, R145.reuse, R4, R71 ;  /* 0x0000000491477223 */ /* 0x040fe20000000047 */
[----:B------:R-:W-:Y:S02]  /*6330*/  HADD2.F32 R4, -RZ, R179.H1_H1 ;  /* 0x300000b3ff047230 */ /* 0x000fe40000004100 */
[----:B------:R-:W-:Y:S01]  /*6340*/  FFMA R72, R145, R5, R72 ;  /* 0x0000000591487223 */ /* 0x000fe20000000048 */
[----:B------:R-:W-:Y:S01]  /*6350*/  HADD2.F32 R5, -RZ, R172.H0_H0 ;  /* 0x200000acff057230 */ /* 0x000fe20000004100 */
[----:B------:R-:W-:Y:S01]  /*6360*/  F2FP.RELU.F16.F32.PACK_AB R229, R69, R68 ;  /* 0x0000004445e5723e */ /* 0x000fe200000008ff */
[C---:B------:R-:W-:Y:S01]  /*6370*/  FFMA R73, R145.reuse, R4, R73 ;  /* 0x0000000491497223 */ /* 0x040fe20000000049 */
[----:B------:R-:W-:Y:S02]  /*6380*/  HADD2.F32 R4, -RZ, R173.H1_H1 ;  /* 0x300000adff047230 */ /* 0x000fe40000004100 */
[C---:B------:R-:W-:Y:S01]  /*6390*/  FFMA R74, R145.reuse, R5, R74 ;  /* 0x00000005914a7223 */ /* 0x040fe2000000004a */
[--C-:B------:R-:W-:Y:S02]  /*63a0*/  HADD2.F32 R5, -RZ, R174.reuse.H0_H0 ;  /* 0x200000aeff057230 */ /* 0x100fe40000004100 */
[C---:B------:R-:W-:Y:S01]  /*63b0*/  FFMA R75, R145.reuse, R6, R75 ;  /* 0x00000006914b7223 */ /* 0x040fe2000000004b */
[--C-:B------:R-:W-:Y:S02]  /*63c0*/  HADD2.F32 R6, -RZ, R175.reuse.H1_H1 ;  /* 0x300000afff067230 */ /* 0x100fe40000004100 */
[C---:B------:R-:W-:Y:S01]  /*63d0*/  FFMA R76, R145.reuse, R7, R76 ;  /* 0x00000007914c7223 */ /* 0x040fe2000000004c */
[----:B------:R-:W-:Y:S02]  /*63e0*/  HADD2.F32 R7, -RZ, R175.H0_H0 ;  /* 0x200000afff077230 */ /* 0x000fe40000004100 */
[C---:B------:R-:W-:Y:S01]  /*63f0*/  FFMA R77, R145.reuse, R4, R77 ;  /* 0x00000004914d7223 */ /* 0x040fe2000000004d */
[----:B------:R-:W-:Y:S02]  /*6400*/  HADD2.F32 R4, -RZ, R174.H1_H1 ;  /* 0x300000aeff047230 */ /* 0x000fe40000004100 */
[----:B------:R-:W-:Y:S01]  /*6410*/  FFMA R78, R145, R5, R78 ;  /* 0x00000005914e7223 */ /* 0x000fe2000000004e */
[----:B------:R-:W-:Y:S01]  /*6420*/  HADD2.F32 R5, -RZ, R169.H0_H0 ;  /* 0x200000a9ff057230 */ /* 0x000fe20000004100 */
[----:B------:R-:W-:Y:S01]  /*6430*/  F2FP.RELU.F16.F32.PACK_AB R230, R71, R70 ;  /* 0x0000004647e6723e */ /* 0x000fe200000008ff */
[C---:B------:R-:W-:Y:S01]  /*6440*/  FFMA R79, R145.reuse, R4, R79 ;  /* 0x00000004914f7223 */ /* 0x040fe2000000004f */
[--C-:B------:R-:W-:Y:S02]  /*6450*/  HADD2.F32 R4, -RZ, R168.reuse.H0_H0 ;  /* 0x200000a8ff047230 */ /* 0x100fe40000004100 */
[C---:B------:R-:W-:Y:S01]  /*6460*/  FFMA R80, R145.reuse, R7, R80 ;  /* 0x0000000791507223 */ /* 0x040fe20000000050 */
[----:B------:R-:W-:Y:S02]  /*6470*/  HADD2.F32 R7, -RZ, R171.H0_H0 ;  /* 0x200000abff077230 */ /* 0x000fe40000004100 */
[C---:B------:R-:W-:Y:S01]  /*6480*/  FFMA R81, R145.reuse, R6, R81 ;  /* 0x0000000691517223 */ /* 0x040fe20000000051 */
[----:B------:R-:W-:Y:S02]  /*6490*/  HADD2.F32 R6, -RZ, R168.H1_H1 ;  /* 0x300000a8ff067230 */ /* 0x000fe40000004100 */
[----:B------:R-:W-:Y:S01]  /*64a0*/  FFMA R82, R145, R4, R82 ;  /* 0x0000000491527223 */ /* 0x000fe20000000052 */
[----:B------:R-:W-:Y:S01]  /*64b0*/  HADD2.F32 R4, -RZ, R169.H1_H1 ;  /* 0x300000a9ff047230 */ /* 0x000fe20000004100 */
[----:B------:R-:W-:Y:S01]  /*64c0*/  F2FP.RELU.F16.F32.PACK_AB R231, R73, R72 ;  /* 0x0000004849e7723e */ /* 0x000fe200000008ff */
[C---:B------:R-:W-:Y:S01]  /*64d0*/  FFMA R83, R145.reuse, R6, R83 ;  /* 0x0000000691537223 */ /* 0x040fe20000000053 */
[--C-:B------:R-:W-:Y:S02]  /*64e0*/  HADD2.F32 R6, -RZ, R170.reuse.H1_H1 ;  /* 0x300000aaff067230 */ /* 0x100fe40000004100 */
[C---:B------:R-:W-:Y:S01]  /*64f0*/  FFMA R84, R145.reuse, R5, R84 ;  /* 0x0000000591547223 */ /* 0x040fe20000000054 */
[----:B------:R-:W-:Y:S02]  /*6500*/  HADD2.F32 R5, -RZ, R170.H0_H0 ;  /* 0x200000aaff057230 */ /* 0x000fe40000004100 */
[----:B------:R-:W-:Y:S01]  /*6510*/  FFMA R85, R145, R4, R85 ;  /* 0x0000000491557223 */ /* 0x000fe20000000055 */
[--C-:B------:R-:W-:Y:S01]  /*6520*/  HADD2.F32 R4, -RZ, R164.reuse.H0_H0 ;  /* 0x200000a4ff047230 */ /* 0x100fe20000004100 */
[----:B------:R1:W-:Y:S01]  /*6530*/  STS.128 [R217+UR41+0x400], R228 ;  /* 0x000400e4d9007988 */ /* 0x0003e20008000c29 */
[----:B------:R-:W-:Y:S01]  /*6540*/  F2FP.RELU.F16.F32.PACK_AB R232, R75, R74 ;  /* 0x0000004a4be8723e */ /* 0x000fe200000008ff */
[C---:B------:R-:W-:Y:S01]  /*6550*/  FFMA R86, R145.reuse, R5, R86 ;  /* 0x0000000591567223 */ /* 0x040fe20000000056 */
[----:B------:R-:W-:Y:S02]  /*6560*/  HADD2.F32 R5, -RZ, R165.H0_H0 ;  /* 0x200000a5ff057230 */ /* 0x000fe40000004100 */
[C---:B------:R-:W-:Y:S01]  /*6570*/  FFMA R87, R145.reuse, R6, R87 ;  /* 0x0000000691577223 */ /* 0x040fe20000000057 */
[----:B------:R-:W-:Y:S02]  /*6580*/  HADD2.F32 R6, -RZ, R164.H1_H1 ;  /* 0x300000a4ff067230 */ /* 0x000fe40000004100 */
[C---:B------:R-:W-:Y:S01]  /*6590*/  FFMA R88, R145.reuse, R7, R88 ;  /* 0x0000000791587223 */ /* 0x040fe20000000058 */
[----:B------:R-:W-:Y:S02]  /*65a0*/  HADD2.F32 R7, -RZ, R167.H0_H0 ;  /* 0x200000a7ff077230 */ /* 0x000fe40000004100 */
[C---:B------:R-:W-:Y:S01]  /*65b0*/  FFMA R89, R145.reuse, R8, R89 ;  /* 0x0000000891597223 */ /* 0x040fe20000000059 */
[----:B------:R-:W-:Y:S02]  /*65c0*/  HADD2.F32 R8, -RZ, R151.H1_H1 ;  /* 0x30000097ff087230 */ /* 0x000fe40000004100 */
[C---:B------:R-:W-:Y:S01]  /*65d0*/  FFMA R90, R145.reuse, R4, R90 ;  /* 0x00000004915a7223 */ /* 0x040fe2000000005a */
[----:B------:R-:W-:Y:S02]  /*65e0*/  HADD2.F32 R4, -RZ, R165.H1_H1 ;  /* 0x300000a5ff047230 */ /* 0x000fe40000004100 */
[C---:B------:R-:W-:Y:S01]  /*65f0*/  FFMA R91, R145.reuse, R6, R91 ;  /* 0x00000006915b7223 */ /* 0x040fe2000000005b */
[----:B------:R-:W-:Y:S01]  /*6600*/  FFMA R92, R145, R5, R92 ;  /* 0x00000005915c7223 */ /* 0x000fe2000000005c */
[--C-:B------:R-:W-:Y:S01]  /*6610*/  HADD2.F32 R5, -RZ, R166.reuse.H0_H0 ;  /* 0x200000a6ff057230 */ /* 0x100fe20000004100 */
[----:B------:R-:W-:Y:S01]  /*6620*/  F2FP.RELU.F16.F32.PACK_AB R233, R77, R76 ;  /* 0x0000004c4de9723e */ /* 0x000fe200000008ff */
[----:B------:R-:W-:Y:S01]  /*6630*/  FFMA R93, R145, R4, R93 ;  /* 0x00000004915d7223 */ /* 0x000fe2000000005d */
[----:B------:R-:W-:Y:S01]  /*6640*/  HADD2.F32 R4, -RZ, R166.H1_H1 ;  /* 0x300000a6ff047230 */ /* 0x000fe20000004100 */
[----:B------:R-:W-:Y:S01]  /*6650*/  F2FP.RELU.F16.F32.PACK_AB R234, R79, R78 ;  /* 0x0000004e4fea723e */ /* 0x000fe200000008ff */
[----:B------:R-:W-:Y:S02]  /*6660*/  HADD2.F32 R6, -RZ, R167.H1_H1 ;  /* 0x300000a7ff067230 */ /* 0x000fe40000004100 */
[C---:B------:R-:W-:Y:S01]  /*6670*/  FFMA R94, R145.reuse, R5, R94 ;  /* 0x00000005915e7223 */ /* 0x040fe2000000005e */
[----:B------:R-:W-:Y:S02]  /*6680*/  HADD2.F32 R5, -RZ, R161.H0_H0 ;  /* 0x200000a1ff057230 */ /* 0x000fe40000004100 */
[C---:B------:R-:W-:Y:S01]  /*6690*/  FFMA R95, R145.reuse, R4, R95 ;  /* 0x00000004915f7223 */ /* 0x040fe2000000005f */
[C---:B------:R-:W-:Y:S01]  /*66a0*/  FFMA R96, R145.reuse, R7, R96 ;  /* 0x0000000791607223 */ /* 0x040fe20000000060 */
[--C-:B------:R-:W-:Y:S02]  /*66b0*/  HADD2.F32 R4, -RZ, R160.reuse.H0_H0 ;  /* 0x200000a0ff047230 */ /* 0x100fe40000004100 */
[----:B------:R-:W-:Y:S01]  /*66c0*/  FFMA R97, R145, R6, R97 ;  /* 0x0000000691617223 */ /* 0x000fe20000000061 */
[----:B------:R-:W-:Y:S01]  /*66d0*/  HADD2.F32 R6, -RZ, R160.H1_H1 ;  /* 0x300000a0ff067230 */ /* 0x000fe20000004100 */
[----:B------:R-:W-:Y:S01]  /*66e0*/  F2FP.RELU.F16.F32.PACK_AB R235, R81, R80 ;  /* 0x0000005051eb723e */ /* 0x000fe200000008ff */
[----:B------:R-:W-:Y:S02]  /*66f0*/  HADD2.F32 R7, -RZ, R163.H0_H0 ;  /* 0x200000a3ff077230 */ /* 0x000fe40000004100 */
[C---:B------:R-:W-:Y:S01]  /*6700*/  FFMA R98, R145.reuse, R4, R98 ;  /* 0x0000000491627223 */ /* 0x040fe20000000062 */
[----:B------:R-:W-:Y:S02]  /*6710*/  HADD2.F32 R4, -RZ, R161.H1_H1 ;  /* 0x300000a1ff047230 */ /* 0x000fe40000004100 */
[C---:B------:R-:W-:Y:S01]  /*6720*/  FFMA R99, R145.reuse, R6, R99 ;  /* 0x0000000691637223 */ /* 0x040fe20000000063 */
[----:B------:R2:W-:Y:S01]  /*6730*/  STS.128 [R218+0x400], R232 ;  /* 0x000400e8da007388 */ /* 0x0005e20000000c00 */
[C---:B------:R-:W-:Y:S01]  /*6740*/  FFMA R100, R145.reuse, R5, R100 ;  /* 0x0000000591647223 */ /* 0x040fe20000000064 */
[--C-:B------:R-:W-:Y:S02]  /*6750*/  HADD2.F32 R5, -RZ, R162.reuse.H0_H0 ;  /* 0x200000a2ff057230 */ /* 0x100fe40000004100 */
[----:B------:R-:W-:Y:S01]  /*6760*/  FFMA R101, R145, R4, R101 ;  /* 0x0000000491657223 */ /* 0x000fe20000000065 */
[----:B------:R-:W-:Y:S01]  /*6770*/  HADD2.F32 R6, -RZ, R162.H1_H1 ;  /* 0x300000a2ff067230 */ /* 0x000fe20000004100 */
[----:B------:R-:W-:Y:S01]  /*6780*/  F2FP.RELU.F16.F32.PACK_AB R236, R83, R82 ;  /* 0x0000005253ec723e */ /* 0x000fe200000008ff */
[----:B------:R-:W-:Y:S02]  /*6790*/  HADD2.F32 R4, -RZ, R163.H1_H1 ;  /* 0x300000a3ff047230 */ /* 0x000fe40000004100 */
[C---:B------:R-:W-:Y:S01]  /*67a0*/  FFMA R102, R145.reuse, R5, R102 ;  /* 0x0000000591667223 */ /* 0x040fe20000000066 */
[--C-:B------:R-:W-:Y:S02]  /*67b0*/  HADD2.F32 R5, -RZ, R156.reuse.H0_H0 ;  /* 0x2000009cff057230 */ /* 0x100fe40000004100 */
[C---:B------:R-:W-:Y:S01]  /*67c0*/  FFMA R103, R145.reuse, R6, R103 ;  /* 0x0000000691677223 */ /* 0x040fe20000000067 */
[C---:B------:R-:W-:Y:S01]  /*67d0*/  FFMA R104, R145.reuse, R7, R104 ;  /* 0x0000000791687223 */ /* 0x040fe20000000068 */
[----:B------:R-:W-:Y:S01]  /*67e0*/  FFMA R105, R145, R4, R105 ;  /* 0x0000000491697223 */ /* 0x000fe20000000069 */
[----:B------:R-:W-:Y:S01]  /*67f0*/  F2FP.RELU.F16.F32.PACK_AB R237, R85, R84 ;  /* 0x0000005455ed723e */ /* 0x000fe200000008ff */
[----:B------:R-:W-:Y:S01]  /*6800*/  HADD2.F32 R4, -RZ, R156.H1_H1 ;  /* 0x3000009cff047230 */ /* 0x000fe20000004100 */
[----:B------:R-:W-:Y:S01]  /*6810*/  F2FP.RELU.F16.F32.PACK_AB R238, R87, R86 ;  /* 0x0000005657ee723e */ /* 0x000fe200000008ff */
[--C-:B------:R-:W-:Y:S01]  /*6820*/  HADD2.F32 R7, -RZ, R157.reuse.H0_H0 ;  /* 0x2000009dff077230 */ /* 0x100fe20000004100 */
[----:B------:R-:W-:Y:S01]  /*6830*/  F2FP.RELU.F16.F32.PACK_AB R239, R89, R88 ;  /* 0x0000005859ef723e */ /* 0x000fe200000008ff */
[----:B------:R-:W-:Y:S02]  /*6840*/  HADD2.F32 R6, -RZ, R157.H1_H1 ;  /* 0x3000009dff067230 */ /* 0x000fe40000004100 */
[----:B------:R-:W-:Y:S01]  /*6850*/  FFMA R106, R145, R5, R106 ;  /* 0x00000005916a7223 */ /* 0x000fe2000000006a */
[----:B-1----:R-:W-:Y:S01]  /*6860*/  F2FP.RELU.F16.F32.PACK_AB R228, R91, R90 ;  /* 0x0000005a5be4723e */ /* 0x002fe200000008ff */
[C---:B------:R-:W-:Y:S01]  /*6870*/  FFMA R107, R145.reuse, R4, R107 ;  /* 0x00000004916b7223 */ /* 0x040fe2000000006b */
[----:B------:R1:W-:Y:S01]  /*6880*/  STS.128 [R216+0x400], R236 ;  /* 0x000400ecd8007388 */ /* 0x0003e20000000c00 */
[C---:B------:R-:W-:Y:S01]  /*6890*/  FFMA R108, R145.reuse, R7, R108 ;  /* 0x00000007916c7223 */ /* 0x040fe2000000006c */
[--C-:B------:R-:W-:Y:S02]  /*68a0*/  HADD2.F32 R4, -RZ, R158.reuse.H0_H0 ;  /* 0x2000009eff047230 */ /* 0x100fe40000004100 */
[----:B------:R-:W-:Y:S01]  /*68b0*/  FFMA R109, R145, R6, R109 ;  /* 0x00000006916d7223 */ /* 0x000fe2000000006d */
[----:B------:R-:W-:Y:S01]  /*68c0*/  HADD2.F32 R6, -RZ, R158.H1_H1 ;  /* 0x3000009eff067230 */ /* 0x000fe20000004100 */
[----:B------:R-:W-:Y:S01]  /*68d0*/  F2FP.RELU.F16.F32.PACK_AB R229, R93, R92 ;  /* 0x0000005c5de5723e */ /* 0x000fe200000008ff */
[--C-:B------:R-:W-:Y:S02]  /*68e0*/  HADD2.F32 R5, -RZ, R159.reuse.H0_H0 ;  /* 0x2000009fff057230 */ /* 0x100fe40000004100 */
[C---:B------:R-:W-:Y:S01]  /*68f0*/  FFMA R110, R145.reuse, R4, R110 ;  /* 0x00000004916e7223 */ /* 0x040fe2000000006e */
[----:B------:R-:W-:Y:S02]  /*6900*/  HADD2.F32 R4, -RZ, R159.H1_H1 ;  /* 0x3000009fff047230 */ /* 0x000fe40000004100 */
[C---:B------:R-:W-:Y:S01]  /*6910*/  FFMA R111, R145.reuse, R6, R111 ;  /* 0x00000006916f7223 */ /* 0x040fe2000000006f */
[--C-:B------:R-:W-:Y:S02]  /*6920*/  HADD2.F32 R6, -RZ, R152.reuse.H1_H1 ;  /* 0x30000098ff067230 */ /* 0x100fe40000004100 */
[C---:B------:R-:W-:Y:S01]  /*6930*/  FFMA R112, R145.reuse, R5, R112 ;  /* 0x0000000591707223 */ /* 0x040fe20000000070 */
[----:B------:R-:W-:Y:S02]  /*6940*/  HADD2.F32 R5, -RZ, R152.H0_H0 ;  /* 0x20000098ff057230 */ /* 0x000fe40000004100 */
[----:B------:R-:W-:Y:S01]  /*6950*/  FFMA R113, R145, R4, R113 ;  /* 0x0000000491717223 */ /* 0x000fe20000000071 */
[--C-:B------:R-:W-:Y:S01]  /*6960*/  HADD2.F32 R7, -RZ, R153.reuse.H0_H0 ;  /* 0x20000099ff077230 */ /* 0x100fe20000004100 */
[----:B------:R-:W-:Y:S01]  /*6970*/  F2FP.RELU.F16.F32.PACK_AB R230, R95, R94 ;  /* 0x0000005e5fe6723e */ /* 0x000fe200000008ff */
[----:B------:R-:W-:Y:S01]  /*6980*/  HADD2.F32 R4, -RZ, R153.H1_H1 ;  /* 0x30000099ff047230 */ /* 0x000fe20000004100 */
[----:B------:R-:W-:Y:S01]  /*6990*/  F2FP.RELU.F16.F32.PACK_AB R231, R97, R96 ;  /* 0x0000006061e7723e */ /* 0x000fe200000008ff */
[C---:B------:R-:W-:Y:S01]  /*69a0*/  FFMA R114, R145.reuse, R5, R114 ;  /* 0x0000000591727223 */ /* 0x040fe20000000072 */
[C---:B------:R-:W-:Y:S01]  /*69b0*/  FFMA R115, R145.reuse, R6, R115 ;  /* 0x0000000691737223 */ /* 0x040fe20000000073 */
[C---:B------:R-:W-:Y:S01]  /*69c0*/  FFMA R116, R145.reuse, R7, R116 ;  /* 0x0000000791747223 */ /* 0x040fe20000000074 */
[----:B------:R-:W-:Y:S01]  /*69d0*/  FFMA R117, R145, R4, R117 ;  /* 0x0000000491757223 */ /* 0x000fe20000000075 */
[----:B------:R3:W-:Y:S01]  /*69e0*/  STS.128 [R219+0x400], R228 ;  /* 0x000400e4db007388 */ /* 0x0007e20000000c00 */
[--C-:B------:R-:W-:Y:S01]  /*69f0*/  HADD2.F32 R5, -RZ, R154.reuse.H0_H0 ;  /* 0x2000009aff057230 */ /* 0x100fe20000004100 */
[----:B--2---:R-:W-:Y:S01]  /*6a00*/  F2FP.RELU.F16.F32.PACK_AB R232, R99, R98 ;  /* 0x0000006263e8723e */ /* 0x004fe200000008ff */
[----:B------:R-:W-:Y:S01]  /*6a10*/  HADD2.F32 R4, -RZ, R154.H1_H1 ;  /* 0x3000009aff047230 */ /* 0x000fe20000004100 */
[----:B------:R-:W-:Y:S01]  /*6a20*/  F2FP.RELU.F16.F32.PACK_AB R233, R101, R100 ;  /* 0x0000006465e9723e */ /* 0x000fe200000008ff */
        /* <DEDUP_REMOVED lines=10> */
[----:B-1----:R-:W-:Y:S01]  /*6ad0*/  F2FP.RELU.F16.F32.PACK_AB R236, R107, R106 ;  /* 0x0000006a6bec723e */ /* 0x002fe200000008ff */
[----:B------:R-:W-:Y:S01]  /*6ae0*/  HADD2.F32 R6, -RZ, R148.H1_H1 ;  /* 0x30000094ff067230 */ /* 0x000fe20000004100 */
[----:B------:R-:W-:Y:S01]  /*6af0*/  F2FP.RELU.F16.F32.PACK_AB R237, R109, R108 ;  /* 0x0000006c6ded723e */ /* 0x000fe200000008ff */
[--C-:B------:R-:W-:Y:S01]  /*6b00*/  HADD2.F32 R5, -RZ, R149.reuse.H0_H0 ;  /* 0x20000095ff057230 */ /* 0x100fe20000004100 */
[----:B------:R-:W-:Y:S01]  /*6b10*/  F2FP.RELU.F16.F32.PACK_AB R238, R111, R110 ;  /* 0x0000006e6fee723e */ /* 0x000fe200000008ff */
[----:B------:R-:W-:Y:S01]  /*6b20*/  FFMA R122, R145, R4, R122 ;  /* 0x00000004917a7223 */ /* 0x000fe2000000007a */
[----:B------:R-:W-:Y:S01]  /*6b30*/  F2FP.RELU.F16.F32.PACK_AB R239, R113, R112 ;  /* 0x0000007071ef723e */ /* 0x000fe200000008ff */
[C---:B------:R-:W-:Y:S01]  /*6b40*/  FFMA R123, R145.reuse, R6, R123 ;  /* 0x00000006917b7223 */ /* 0x040fe2000000007b */
[----:B------:R-:W-:Y:S01]  /*6b50*/  FFMA R124, R145, R5, R124 ;  /* 0x00000005917c7223 */ /* 0x000fe2000000007c */
[----:B------:R-:W-:Y:S01]  /*6b60*/  HADD2.F32 R4, -RZ, R149.H1_H1 ;  /* 0x30000095ff047230 */ /* 0x000fe20000004100 */
[----:B------:R-:W-:Y:S01]  /*6b70*/  F2FP.RELU.F16.F32.PACK_AB R240, R115, R114 ;  /* 0x0000007273f0723e */ /* 0x000fe200000008ff */
[----:B------:R3:W-:Y:S01]  /*6b80*/  STS.128 [R221+0x400], R236 ;  /* 0x000400ecdd007388 */ /* 0x0007e20000000c00 */
[--C-:B------:R-:W-:Y:S01]  /*6b90*/  HADD2.F32 R5, -RZ, R150.reuse.H0_H0 ;  /* 0x20000096ff057230 */ /* 0x100fe20000004100 */
[----:B------:R-:W-:Y:S01]  /*6ba0*/  F2FP.RELU.F16.F32.PACK_AB R241, R117, R116 ;  /* 0x0000007475f1723e */ /* 0x000fe200000008ff */
[----:B------:R-:W-:Y:S02]  /*6bb0*/  HADD2.F32 R6, -RZ, R150.H1_H1 ;  /* 0x30000096ff067230 */ /* 0x000fe40000004100 */
[----:B------:R-:W-:Y:S01]  /*6bc0*/  FFMA R125, R145, R4, R125 ;  /* 0x00000004917d7223 */ /* 0x000fe2000000007d */
[----:B------:R-:W-:Y:S01]  /*6bd0*/  HADD2.F32 R7, -RZ, R151.H0_H0 ;  /* 0x20000097ff077230 */ /* 0x000fe20000004100 */
[----:B------:R-:W-:Y:S01]  /*6be0*/  F2FP.RELU.F16.F32.PACK_AB R242, R119, R118 ;  /* 0x0000007677f2723e */ /* 0x000fe200000008ff */
[----:B------:R-:W-:Y:S01]  /*6bf0*/  FFMA R126, R145, R5, R126 ;  /* 0x00000005917e7223 */ /* 0x000fe2000000007e */
[----:B------:R-:W-:Y:S01]  /*6c00*/  F2FP.RELU.F16.F32.PACK_AB R243, R121, R120 ;  /* 0x0000007879f3723e */ /* 0x000fe200000008ff */
[C---:B------:R-:W-:Y:S01]  /*6c10*/  FFMA R127, R145.reuse, R6, R127 ;  /* 0x00000006917f7223 */ /* 0x040fe2000000007f */
[C---:B------:R-:W-:Y:S01]  /*6c20*/  FFMA R128, R145.reuse, R7, R128 ;  /* 0x0000000791807223 */ /* 0x040fe20000000080 */
[----:B------:R-:W-:Y:S01]  /*6c30*/  FFMA R129, R145, R8, R129 ;  /* 0x0000000891817223 */ /* 0x000fe20000000081 */
[----:B------:R-:W-:Y:S01]  /*6c40*/  F2FP.RELU.F16.F32.PACK_AB R244, R123, R122 ;  /* 0x0000007a7bf4723e */ /* 0x000fe200000008ff */
[----:B------:R3:W-:Y:S01]  /*6c50*/  STS.128 [R213+0x400], R240 ;  /* 0x000400f0d5007388 */ /* 0x0007e20000000c00 */
[----:B------:R-:W-:Y:S02]  /*6c60*/  F2FP.RELU.F16.F32.PACK_AB R245, R125, R124 ;  /* 0x0000007c7df5723e */ /* 0x000fe400000008ff */
[----:B------:R-:W-:Y:S02]  /*6c70*/  F2FP.RELU.F16.F32.PACK_AB R246, R127, R126 ;  /* 0x0000007e7ff6723e */ /* 0x000fe400000008ff */
[----:B------:R-:W-:Y:S05]  /*6c80*/  F2FP.RELU.F16.F32.PACK_AB R247, R129, R128 ;  /* 0x0000008081f7723e */ /* 0x000fea00000008ff */
[----:B------:R3:W-:Y:S01]  /*6c90*/  STS.128 [R220+0x400], R244 ;  /* 0x000400f4dc007388 */ /* 0x0007e20000000c00 */
[----:B------:R-:W-:Y:S01]  /*6ca0*/  @!PT LDS RZ, [RZ] ;  /* 0x00000000fffff984 */ /* 0x000fe20000000800 */
[----:B------:R-:W-:Y:S01]  /*6cb0*/  @!PT LDS RZ, [RZ] ;  /* 0x00000000fffff984 */ /* 0x000fe20000000800 */
[----:B------:R-:W-:Y:S01]  /*6cc0*/  @!PT LDS RZ, [RZ] ;  /* 0x00000000fffff984 */ /* 0x000fe20000000800 */
[----:B------:R-:W-:Y:S01]  /*6cd0*/  @!PT LDS RZ, [RZ] ;  /* 0x00000000fffff984 */ /* 0x000fe20000000800 */
[----:B------:R1:W-:Y:S07]  /*6ce0*/  MEMBAR.ALL.CTA ;  /* 0x0000000000007992 */ /* 0x0003ee0000008000 */
[----:B-1----:R-:W1:Y:S02]  /*6cf0*/  FENCE.VIEW.ASYNC.S ;  /* 0x00000000000073c6 */ /* 0x002e640000000000 */
[----:B-1----:R-:W-:Y:S06]  /*6d00*/  BAR.SYNC.DEFER_BLOCKING 0x1, 0x80 ;  /* 0x0042000000007b1d */ /* 0x002fec0000010000 */
[----:B------:R-:W-:Y:S05]  /*6d10*/  @P0 BRA `(.L_x_98) ;  /* 0x0000000000280947 */ /* 0x000fea0003800000 */
[----:B------:R-:W-:Y:S02]  /*6d20*/  UIADD3 UR4, UPT, UPT, UR41, 0x400, URZ ;  /* 0x0000040029047890 */ /* 0x000fe4000fffe0ff */
[----:B------:R-:W-:Y:S01]  /*6d30*/  UIADD3 UR6, UP0, UPT, UR52, 0x680, URZ ;  /* 0x0000068034067890 */ /* 0x000fe2000ff1e0ff */
[----:B------:R-:W-:Y:S03]  /*6d40*/  UMOV UR39, UR44 ;  /* 0x0000002c00277c82 */ /* 0x000fe60008000000 */
[----:B------:R-:W-:Y:S01]  /*6d50*/  MOV R201, UR4 ;  /* 0x0000000400c97c02 */ /* 0x000fe20008000f00 */
[----:B------:R-:W-:Y:S03]  /*6d60*/  UIADD3.X UR7, UPT, UPT, URZ, UR53, URZ, UP0, !UPT ;  /* 0x00000035ff077290 */ /* 0x000fe600087fe4ff */
[----:B------:R-:W-:Y:S11]  /*6d70*/  R2UR UR36, R201 ;  /* 0x00000000c92472ca */ /* 0x000ff600000e0000 */
[----:B------:R-:W-:Y:S02]  /*6d80*/  @!UPT UIADD3 URZ, UPT, UPT, URZ, URZ, URZ ;  /* 0x000000fffffff290 */ /* 0x000fe4000fffe0ff */
[----:B------:R1:W-:Y:S01]  /*6d90*/  UTMASTG.3D [UR36], [UR6] ;  /* 0x00000024060073b5 */ /* 0x0003e20008010000 */
[----:B------:R0:W-:Y:S01]  /*6da0*/  UTMACMDFLUSH ;  /* 0x00000000000079b7 */ /* 0x0001e20000000000 */
[----:B-1----:R-:W-:Y:S04]  /*6db0*/  DEPBAR.LE SB0, 0x1 ;  /* 0x000080400000791a */ /* 0x002fe80000000000 */
.L_x_98:
[----:B------:R-:W-:Y:S05]  /*6dc0*/  BSYNC.RECONVERGENT B0 ;  /* 0x0000000000007941 */ /* 0x000fea0003800200 */
.L_x_97:
[----:B------:R-:W-:Y:S01]  /*6dd0*/  BAR.SYNC.DEFER_BLOCKING 0x1, 0x80 ;  /* 0x0042000000007b1d */ /* 0x000fe20000010000 */
[----:B------:R-:W-:Y:S01]  /*6de0*/  ISETP.NE.AND P1, PT, R215, RZ, PT ;  /* 0x000000ffd700720c */ /* 0x000fe20003f25270 */
[----:B------:R-:W-:Y:S01]  /*6df0*/  UISETP.NE.AND UP0, UPT, UR50, URZ, UPT ;  /* 0x000000ff3200728c */ /* 0x000fe2000bf05270 */
[----:B------:R-:W-:Y:S11]  /*6e00*/  LEA R3, R222, UR41, 0x3 ;  /* 0x00000029de037c11 */ /* 0x000ff6000f8e18ff */
[----:B------:R-:W-:Y:S01]  /*6e10*/  @!P1 SHF.L.U32 R4, R205, 0x1f, RZ ;  /* 0x0000001fcd049819 */ /* 0x000fe200000006ff */
[----:B------:R-:W-:Y:S06]  /*6e20*/  BRA.U !UP0, `(.L_x_99) ;  /* 0x0000000108247547 */ /* 0x000fec000b800000 */
[----:B------:R-:W-:Y:S01]  /*6e30*/  IMAD.U32 R5, RZ, RZ, UR51 ;  /* 0x00000033ff057e24 */ /* 0x000fe2000f8e00ff */
[----:B------:R-:W-:Y:S01]  /*6e40*/  MOV R0, UR45 ;  /* 0x0000002d00007c02 */ /* 0x000fe20008000f00 */
[----:B------:R-:W-:Y:S03]  /*6e50*/  UIADD3 UR51, UPT, UPT, UR51, 0x1, URZ ;  /* 0x0000000133337890 */ /* 0x000fe6000fffe0ff */
[----:B------:R-:W-:Y:S01]  /*6e60*/  @!P1 LEA R5, R5, UR41, 0x3 ;  /* 0x0000002905059c11 */ /* 0x000fe2000f8e18ff */
[----:B------:R-:W-:Y:S04]  /*6e70*/  UISETP.NE.AND UP0, UPT, UR51, 0x4, UPT ;  /* 0x000000043300788c */ /* 0x000fe8000bf05270 */
[----:B------:R-:W-:Y:S01]  /*6e80*/  @!P1 VIADD R5, R5, 0x50 ;  /* 0x0000005005059836 */ /* 0x000fe20000000000 */
[----:B------:R-:W-:Y:S04]  /*6e90*/  USEL UR51, UR51, URZ, UP0 ;  /* 0x000000ff33337287 */ /* 0x000fe80008000000 */
[----:B------:R-:W-:Y:S04]  /*6ea0*/  @!P1 PRMT R0, R0, 0x654, R5 ;  /* 0x0000065400009816 */ /* 0x000fe80000000005 */
[----:B------:R1:W-:Y:S04]  /*6eb0*/  @!P1 SYNCS.ARRIVE.TRANS64.RED.A1T0 RZ, [R0+URZ], RZ ;  /* 0x000000ff00ff99a7 */ /* 0x0003e800081004ff */
.L_x_99:
[----:B------:R-:W2:Y:S01]  /*6ec0*/  @!P1 SYNCS.PHASECHK.TRANS64.TRYWAIT P0, [R3+URZ+0x30], R4 ;  /* 0x00003004030095a7 */ /* 0x000ea200080011ff */
[----:B------:R-:W-:Y:S01]  /*6ed0*/  BSSY B1, `(.L_x_100) ;  /* 0x000001f000017945 */ /* 0x000fe20003800000 */
[----:B--2---:R-:W-:Y:S03]  /*6ee0*/  @!P1 SEL R224, RZ, 0x1, !P0 ;  /* 0x00000001ffe09807 */ /* 0x004fe60004000000 */
[----:B------:R-:W-:Y:S05]  /*6ef0*/  @P1 BRA `(.L_x_101) ;  /* 0x0000000000701947 */ /* 0x000fea0003800000 */
[----:B------:R-:W-:Y:S01]  /*6f00*/  ISETP.NE.AND P1, PT, R226, RZ, PT ;  /* 0x000000ffe200720c */ /* 0x000fe20003f25270 */
[----:B------:R-:W-:Y:S01]  /*6f10*/  BSSY B0, `(.L_x_102) ;  /* 0x000000b000007945 */ /* 0x000fe20003800000 */
[----:B------:R-:W-:Y:S11]  /*6f20*/  ISETP.NE.AND P0, PT, R224, RZ, PT ;  /* 0x000000ffe000720c */ /* 0x000ff60003f05270 */
[----:B------:R-:W-:Y:S05]  /*6f30*/  @P1 IMAD R7, R222, 0x4000, R217 ;  /* 0x00004000de071824 */ /* 0x000fea00078e02d9 */
[----:B-1----:R-:W-:Y:S04]  /*6f40*/  @P1 IADD3 R0, PT, PT, R7, UR41, RZ ;  /* 0x0000002907001c10 */ /* 0x002fe8000fffe0ff */
[----:B------:R-:W-:Y:S01]  /*6f50*/  @P1 IADD3 R6, PT, PT, R225, R0, RZ ;  /* 0x00000000e1061210 */ /* 0x000fe20007ffe0ff */
[--C-:B------:R-:W-:Y:S02]  /*6f60*/  @P1 IMAD.IADD R4, R223, 0x1, R0.reuse ;  /* 0x00000001df041824 */ /* 0x100fe400078e0200 */
[----:B------:R-:W-:Y:S01]  /*6f70*/  @P1 IMAD.IADD R5, R227, 0x1, R0 ;  /* 0x00000001e3051824 */ /* 0x000fe200078e0200 */
[----:B------:R-:W-:Y:S06]  /*6f80*/  @P0 BRA `(.L_x_103) ;  /* 0x00000000000c0947 */ /* 0x000fec0003800000 */
[----:B------:R-:W-:Y:S04]  /*6f90*/  SHF.L.U32 R0, R205, 0x1f, RZ ;  /* 0x0000001fcd007819 */ /* 0x000fe800000006ff */
[----:B------:R-:W1:Y:S02]  /*6fa0*/  SYNCS.PHASECHK.TRANS64.TRYWAIT P0, [R3+URZ+0x30], R0 ;  /* 0x00003000030075a7 */ /* 0x000e6400080011ff */
[----:B-1----:R-:W-:Y:S05]  /*6fb0*/  @!P0 BRA `(.L_x_104) ;  /* 0x0000004400fc8947 */ /* 0x002fea0003800000 */
.L_x_103:
[----:B------:R-:W-:Y:S05]  /*6fc0*/  BSYNC B0 ;  /* 0x0000000000007941 */ /* 0x000fea0003800000 */
.L_x_102:
[----:B------:R-:W-:Y:S01]  /*6fd0*/  ISETP.NE.AND P0, PT, R226, RZ, PT ;  /* 0x000000ffe200720c */ /* 0x000fe20003f05270 */
[----:B------:R-:W-:Y:S11]  /*6fe0*/  VIADD R222, R222, 0x1 ;  /* 0x00000001dede7836 */ /* 0x000ff60000000000 */
[----:B------:R-:W-:Y:S01]  /*6ff0*/  @!UPT UIADD3 URZ, UPT, UPT, URZ, URZ, URZ ;  /* 0x000000fffffff290 */ /* 0x000fe2000fffe0ff */
[----:B------:R2:W4:Y:S01]  /*7000*/  @P0 LDS.128 R176, [R7+UR41+0x400] ;  /* 0x0004002907b00984 */ /* 0x0005220008000c00 */
[--C-:B-1----:R-:W-:Y:S01]  /*7010*/  @P0 IMAD.IADD R0, R225, 0x1, R4.reuse ;  /* 0x00000001e1000824 */ /* 0x102fe200078e0204 */
[C---:B------:R-:W-:Y:S01]  /*7020*/  @P0 IADD3 R3, PT, PT, R227.reuse, R6, RZ ;  /* 0x00000006e3030210 */ /* 0x040fe20007ffe0ff */
[C---:B------:R-:W-:Y:S01]  /*7030*/  @P0 IMAD.IADD R8, R227.reuse, 0x1, R4 ;  /* 0x00000001e3080824 */ /* 0x040fe200078e0204 */
[----:B------:R2:W1:Y:S02]  /*7040*/  @P0 LDS.128 R172, [R5+0x400] ;  /* 0x0004000005ac0984 */ /* 0x0004640000000c00 */
[----:B------:R-:W-:Y:S02]  /*7050*/  @P0 IADD3 R9, PT, PT, R227, R0, RZ ;  /* 0x00000000e3090210 */ /* 0x000fe40007ffe0ff */
[----:B------:R2:W1:Y:S04]  /*7060*/  @P0 LDS.128 R168, [R6+0x400] ;  /* 0x0004000006a80984 */ /* 0x0004680000000c00 */
[----:B------:R2:W1:Y:S04]  /*7070*/  @P0 LDS.128 R164, [R3+0x400] ;  /* 0x0004000003a40984 */ /* 0x0004680000000c00 */
[----:B------:R2:W1:Y:S04]  /*7080*/  @P0 LDS.128 R160, [R4+0x400] ;  /* 0x0004000004a00984 */ /* 0x0004680000000c00 */
[----:B------:R2:W1:Y:S04]  /*7090*/  @P0 LDS.128 R156, [R8+0x400] ;  /* 0x00040000089c0984 */ /* 0x0004680000000c00 */
[----:B------:R2:W1:Y:S04]  /*70a0*/  @P0 LDS.128 R152, [R0+0x400] ;  /* 0x0004000000980984 */ /* 0x0004680000000c00 */
[----:B------:R2:W1:Y:S02]  /*70b0*/  @P0 LDS.128 R148, [R9+0x400] ;  /* 0x0004000009940984 */ /* 0x0004640000000c00 */
.L_x_101:
[----:B------:R-:W-:Y:S05]  /*70c0*/  BSYNC B1 ;  /* 0x0000000000017941 */ /* 0x000fea0003800000 */
.L_x_100:
[----:B--2---:R-:W-:Y:S05]  /*70d0*/  VIADD R3, R146, 0x40 ;  /* 0x0000004092037836 */ /* 0x004fea0000000000 */
[----:B------:R-:W-:Y:S04]  /*70e0*/  SHF.R.U32.HI R3, RZ, 0x15, R3 ;  /* 0x00000015ff037819 */ /* 0x000fe80000011603 */
[----:B------:R-:W-:Y:S11]  /*70f0*/  LOP3.LUT P0, RZ, R3, 0x3, R200, 0x48, !PT ;  /* 0x0000000303ff7812 */ /* 0x000ff600078048c8 */
[----:B------:R-:W-:Y:S02]  /*7100*/  @!UPT UIADD3 URZ, UPT, UPT, URZ, URZ, URZ ;  /* 0x000000fffffff290 */ /* 0x000fe4000fffe0ff */
[----:B------:R-:W-:Y:S05]  /*7110*/  @!P0 BRA `(.L_x_105) ;  /* 0x0000000000408947 */ /* 0x000fea0003800000 */
[----:B------:R-:W2:Y:S01]  /*7120*/  LDCU.64 UR8, c[0x4][0x70] ;  /* 0x01000e00ff0877ac */ /* 0x000ea20008000a00 */
[----:B------:R-:W-:Y:S01]  /*7130*/  MOV R15, 0x0 ;  /* 0x00000000000f7802 */ /* 0x000fe20000000f00 */
[----:B------:R-:W-:Y:S02]  /*7140*/  HFMA2 R12, -RZ, RZ, 0, 5.9604644775390625e-08 ;  /* 0x00000001ff0c7431 */ /* 0x000fe400000001ff */
[----:B------:R-:W-:Y:S02]  /*7150*/  IMAD.MOV.U32 R8, RZ, RZ, 0x192 ;  /* 0x00000192ff087424 */ /* 0x000fe400078e00ff */
[----:B------:R-:W-:Y:S01]  /*7160*/  IMAD.MOV.U32 R13, RZ, RZ, RZ ;  /* 0x000000ffff0d7224 */ /* 0x000fe200078e00ff */
[----:B------:R-:W5:Y:S01]  /*7170*/  LDCU.64 UR6, c[0x4][0x78] ;  /* 0x01000f00ff0677ac */ /* 0x000f620008000a00 */
[----:B------:R-:W1:Y:S01]  /*7180*/  LDC.64 R14, c[0x4][R15] ;  /* 0x010000000f0e7b82 */ /* 0x000e620000000a00 */
[----:B------:R-:W3:Y:S01]  /*7190*/  LDCU.64 UR4, c[0x4][0x10] ;  /* 0x01000200ff0477ac */ /* 0x000ee20008000a00 */
[----:B--2---:R-:W-:Y:S01]  /*71a0*/  MOV R5, UR9 ;  /* 0x0000000900057c02 */ /* 0x004fe20008000f00 */
[----:B------:R-:W-:Y:S01]  /*71b0*/  IMAD.U32 R4, RZ, RZ, UR8 ;  /* 0x00000008ff047e24 */ /* 0x000fe2000f8e00ff */
[----:B-----5:R-:W-:Y:S01]  /*71c0*/  MOV R7, UR7 ;  /* 0x0000000700077c02 */ /* 0x020fe20008000f00 */
[----:B------:R-:W-:Y:S01]  /*71d0*/  IMAD.U32 R6, RZ, RZ, UR6 ;  /* 0x00000006ff067e24 */ /* 0x000fe2000f8e00ff */
[----:B---3--:R-:W-:Y:S01]  /*71e0*/  MOV R11, UR5 ;  /* 0x00000005000b7c02 */ /* 0x008fe20008000f00 */
[----:B------:R-:W-:Y:S02]  /*71f0*/  IMAD.U32 R10, RZ, RZ, UR4 ;  /* 0x00000004ff0a7e24 */ /* 0x000fe4000f8e00ff */
[----:B------:R-:W-:Y:S07]  /*7200*/  LEPC R20, `(.L_x_105) ;  /* 0x000000001014794e */ /* 0x000fee0000000000 */
[----:B-1--4-:R-:W-:Y:S05]  /*7210*/  CALL.ABS.NOINC R14 ;  /* 0x000000000e007343 */ /* 0x012fea0003c00000 */
.L_x_105:
[----:B------:R-:W-:Y:S05]  /*7220*/  WARPSYNC.ALL ;  /* 0x0000000000007948 */ /* 0x000fea0003800000 */
[----:B------:R-:W-:Y:S01]  /*7230*/  R2UR UR4, R146 ;  /* 0x00000000920472ca */ /* 0x000fe200000e0000 */
[--C-:B----4-:R-:W-:Y:S01]  /*7240*/  HADD2.F32 R140, -RZ, R176.reuse.H0_H0 ;  /* 0x200000b0ff8c7230 */ /* 0x110fe20000004100 */
[----:B------:R-:W-:Y:S01]  /*7250*/  ISETP.NE.AND P6, PT, R215, RZ, PT ;  /* 0x000000ffd700720c */ /* 0x000fe20003fc5270 */
[----:B------:R-:W-:Y:S01]  /*7260*/  HADD2.F32 R142, -RZ, R176.H1_H1 ;  /* 0x300000b0ff8e7230 */ /* 0x000fe20000004100 */
[----:B------:R-:W-:Y:S01]  /*7270*/  MOV R3, UR51 ;  /* 0x0000003300037c02 */ /* 0x000fe20008000f00 */
[----:B------:R-:W-:Y:S01]  /*7280*/  BSSY.RECONVERGENT B0, `(.L_x_106) ;  /* 0x0000100000007945 */ /* 0x000fe20003800200 */
[----:B---3--:R-:W-:Y:S02]  /*7290*/  MOV R232, UR45 ;  /* 0x0000002d00e87c02 */ /* 0x008fe40008000f00 */
[----:B------:R-:W-:Y:S05]  /*72a0*/  ISETP.NE.AND P0, PT, R209, RZ, PT ;  /* 0x000000ffd100720c */ /* 0x000fea0003f05270 */
[----:B------:R-:W1:Y:S02]  /*72b0*/  LDTM.x64 R4, tmem[UR4+0x40] ;  /* 0x00004004000479ee */ /* 0x000e640008340000 */
[----:B------:R-:W-:Y:S04]  /*72c0*/  @!P6 LEA R3, R3, UR41, 0x3 ;  /* 0x000000290303ec11 */ /* 0x000fe8000f8e18ff */
[----:B------:R-:W-:Y:S04]  /*72d0*/  @!P6 IADD3 R3, PT, PT, R3, 0x50, RZ ;  /* 0x000000500303e810 */ /* 0x000fe80007ffe0ff */
[----:B------:R-:W-:Y:S01]  /*72e0*/  @!P6 PRMT R232, R232, 0x654, R3 ;  /* 0x00000654e8e8e816 */ /* 0x000fe20000000003 */
[C-C-:B-1----:R-:W-:Y:S01]  /*72f0*/  FFMA R0, R143.reuse, R4, R2.reuse ;  /* 0x000000048f007223 */ /* 0x142fe20000000002 */
        /* <DEDUP_REMOVED lines=70> */
[----:B------:R-:W-:Y:S02]  /*7760*/  HADD2.F32 R5, -RZ, R172.H0_H0 ;  /* 0x200000acff057230 */ /* 0x000fe40000004100 */
[----:B------:R-:W-:Y:S01]  /*7770*/  FFMA R69, R145, R4, R69 ;  /* 0x0000000491457223 */ /* 0x000fe20000000045 */
[----:B------:R-:W-:Y:S01]  /*7780*/  HADD2.F32 R4, -RZ, R178.H1_H1 ;  /* 0x300000b2ff047230 */ /* 0x000fe20000004100 */
[----:B------:R-:W-:Y:S01]  /*7790*/  F2FP.RELU.F16.F32.PACK_AB R228, R3, R0 ;  /* 0x0000000003e4723e */ /* 0x000fe200000008ff */
[--C-:B------:R-:W-:Y:S02]  /*77a0*/  HADD2.F32 R3, -RZ, R179.reuse.H0_H0 ;  /* 0x200000b3ff037230 */ /* 0x100fe40000004100 */
[C---:B------:R-:W-:Y:S01]  /*77b0*/  FFMA R70, R145.reuse, R7, R70 ;  /* 0x0000000791467223 */ /* 0x040fe20000000046 */
[----:B------:R-:W-:Y:S02]  /*77c0*/  HADD2.F32 R0, -RZ, R179.H1_H1 ;  /* 0x300000b3ff007230 */ /* 0x000fe40000004100 */
[C---:B------:R-:W-:Y:S01]  /*77d0*/  FFMA R71, R145.reuse, R4, R71 ;  /* 0x0000000491477223 */ /* 0x040fe20000000047 */
[----:B------:R-:W-:Y:S02]  /*77e0*/  HADD2.F32 R4, -RZ, R172.H1_H1 ;  /* 0x300000acff047230 */ /* 0x000fe40000004100 */
[C---:B------:R-:W-:Y:S01]  /*77f0*/  FFMA R72, R145.reuse, R3, R72 ;  /* 0x0000000391487223 */ /* 0x040fe20000000048 */
[----:B------:R-:W-:Y:S02]  /*7800*/  HADD2.F32 R3, -RZ, R174.H0_H0 ;  /* 0x200000aeff037230 */ /* 0x000fe40000004100 */
        /* <DEDUP_REMOVED lines=14> */
[----:B------:R-:W-:Y:S01]  /*78f0*/  HADD2.F32 R0, -RZ, R168.H1_H1 ;  /* 0x300000a8ff007230 */ /* 0x000fe20000004100 */
[----:B------:R-:W-:Y:S01]  /*7900*/  F2FP.RELU.F16.F32.PACK_AB R230, R71, R70 ;  /* 0x0000004647e6723e */ /* 0x000fe200000008ff */
[C---:B------:R-:W-:Y:S01]  /*7910*/  FFMA R80, R145.reuse, R3, R80 ;  /* 0x0000000391507223 */ /* 0x040fe20000000050 */
[----:B------:R-:W-:Y:S02]  /*7920*/  HADD2.F32 R3, -RZ, R169.H0_H0 ;  /* 0x200000a9ff037230 */ /* 0x000fe40000004100 */
        /* <DEDUP_REMOVED lines=10> */
[----:B------:R-:W-:Y:S02]  /*79d0*/  HADD2.F32 R0, -RZ, R164.H0_H0 ;  /* 0x200000a4ff007230 */ /* 0x000fe40000004100 */
[C---:B------:R-:W-:Y:S01]  /*79e0*/  FFMA R86, R145.reuse, R3, R86 ;  /* 0x0000000391567223 */ /* 0x040fe20000000056 */
[----:B------:R-:W-:Y:S01]  /*79f0*/  HADD2.F32 R3, -RZ, R166.H0_H0 ;  /* 0x200000a6ff037230 */ /* 0x000fe20000004100 */
[----:B------:R-:W-:Y:S01]  /*7a00*/  STS.128 [R217+UR41+0x4400], R228 ;  /* 0x004400e4d9007988 */ /* 0x000fe20008000c29 */
[C---:B------:R-:W-:Y:S01]  /*7a10*/  FFMA R87, R145.reuse, R4, R87 ;  /* 0x0000000491577223 */ /* 0x040fe20000000057 */
[----:B------:R-:W-:Y:S02]  /*7a20*/  HADD2.F32 R4, -RZ, R164.H1_H1 ;  /* 0x300000a4ff047230 */ /* 0x000fe40000004100 */
[C---:B------:R-:W-:Y:S01]  /*7a30*/  FFMA R88, R145.reuse, R5, R88 ;  /* 0x0000000591587223 */ /* 0x040fe20000000058 */
[--C-:B------:R-:W-:Y:S02]  /*7a40*/  HADD2.F32 R5, -RZ, R167.reuse.H0_H0 ;  /* 0x200000a7ff057230 */ /* 0x100fe40000004100 */
[C---:B------:R-:W-:Y:S01]  /*7a50*/  FFMA R89, R145.reuse, R6, R89 ;  /* 0x0000000691597223 */ /* 0x040fe20000000059 */
[----:B------:R-:W-:Y:S02]  /*7a60*/  HADD2.F32 R6, -RZ, R167.H1_H1 ;  /* 0x300000a7ff067230 */ /* 0x000fe40000004100 */
[C---:B------:R-:W-:Y:S01]  /*7a70*/  FFMA R90, R145.reuse, R0, R90 ;  /* 0x00000000915a7223 */ /* 0x040fe2000000005a */
[--C-:B------:R-:W-:Y:S02]  /*7a80*/  HADD2.F32 R0, -RZ, R165.reuse.H0_H0 ;  /* 0x200000a5ff007230 */ /* 0x100fe40000004100 */
[----:B------:R-:W-:Y:S01]  /*7a90*/  FFMA R91, R145, R4, R91 ;  /* 0x00000004915b7223 */ /* 0x000fe2000000005b */
[----:B------:R-:W-:Y:S01]  /*7aa0*/  HADD2.F32 R4, -RZ, R166.H1_H1 ;  /* 0x300000a6ff047230 */ /* 0x000fe20000004100 */
[----:B------:R-:W-:Y:S01]  /*7ab0*/  F2FP.RELU.F16.F32.PACK_AB R68, R75, R74 ;  /* 0x0000004a4b44723e */ /* 0x000fe200000008ff */
[----:B------:R-:W-:Y:S01]  /*7ac0*/  FFMA R92, R145, R0, R92 ;  /* 0x00000000915c7223 */ /* 0x000fe2000000005c */
[----:B------:R-:W-:Y:S01]  /*7ad0*/  HADD2.F32 R0, -RZ, R165.H1_H1 ;  /* 0x300000a5ff007230 */ /* 0x000fe20000004100 */
[----:B------:R-:W-:Y:S02]  /*7ae0*/  F2FP.RELU.F16.F32.PACK_AB R69, R77, R76 ;  /* 0x0000004c4d45723e */ /* 0x000fe400000008ff */
[----:B------:R-:W-:Y:S02]  /*7af0*/  F2FP.RELU.F16.F32.PACK_AB R70, R79, R78 ;  /* 0x0000004e4f46723e */ /* 0x000fe400000008ff */
[C---:B------:R-:W-:Y:S01]  /*7b00*/  FFMA R93, R145.reuse, R0, R93 ;  /* 0x00000000915d7223 */ /* 0x040fe2000000005d */
[--C-:B------:R-:W-:Y:S02]  /*7b10*/  HADD2.F32 R0, -RZ, R160.reuse.H0_H0 ;  /* 0x200000a0ff007230 */ /* 0x100fe40000004100 */
[C---:B------:R-:W-:Y:S01]  /*7b20*/  FFMA R94, R145.reuse, R3, R94 ;  /* 0x00000003915e7223 */ /* 0x040fe2000000005e */
[C---:B------:R-:W-:Y:S01]  /*7b30*/  FFMA R95, R145.reuse, R4, R95 ;  /* 0x00000004915f7223 */ /* 0x040fe2000000005f */
[C---:B------:R-:W-:Y:S01]  /*7b40*/  FFMA R96, R145.reuse, R5, R96 ;  /* 0x0000000591607223 */ /* 0x040fe20000000060 */
[C---:B------:R-:W-:Y:S01]  /*7b50*/  FFMA R97, R145.reuse, R6, R97 ;  /* 0x0000000691617223 */ /* 0x040fe20000000061 */
[----:B------:R-:W-:Y:S02]  /*7b60*/  HADD2.F32 R4, -RZ, R160.H1_H1 ;  /* 0x300000a0ff047230 */ /* 0x000fe40000004100 */
[----:B------:R-:W-:Y:S01]  /*7b70*/  FFMA R98, R145, R0, R98 ;  /* 0x0000000091627223 */ /* 0x000fe20000000062 */
[--C-:B------:R-:W-:Y:S01]  /*7b80*/  HADD2.F32 R3, -RZ, R161.reuse.H0_H0 ;  /* 0x200000a1ff037230 */ /* 0x100fe20000004100 */
[----:B------:R-:W-:Y:S01]  /*7b90*/  F2FP.RELU.F16.F32.PACK_AB R71, R81, R80 ;  /* 0x000000505147723e */ /* 0x000fe200000008ff */
[----:B------:R-:W-:Y:S02]  /*7ba0*/  HADD2.F32 R0, -RZ, R161.H1_H1 ;  /* 0x300000a1ff007230 */ /* 0x000fe40000004100 */
[C---:B------:R-:W-:Y:S01]  /*7bb0*/  FFMA R99, R145.reuse, R4, R99 ;  /* 0x0000000491637223 */ /* 0x040fe20000000063 */
[--C-:B------:R-:W-:Y:S02]  /*7bc0*/  HADD2.F32 R5, -RZ, R163.reuse.H0_H0 ;  /* 0x200000a3ff057230 */ /* 0x100fe40000004100 */
[C---:B------:R-:W-:Y:S01]  /*7bd0*/  FFMA R100, R145.reuse, R3, R100 ;  /* 0x0000000391647223 */ /* 0x040fe20000000064 */
[----:B------:R1:W-:Y:S01]  /*7be0*/  STS.128 [R218+0x4400], R68 ;  /* 0x00440044da007388 */ /* 0x0003e20000000c00 */
[----:B------:R-:W-:Y:S01]  /*7bf0*/  FFMA R101, R145, R0, R101 ;  /* 0x0000000091657223 */ /* 0x000fe20000000065 */
[--C-:B------:R-:W-:Y:S01]  /*7c00*/  HADD2.F32 R3, -RZ, R162.reuse.H0_H0 ;  /* 0x200000a2ff037230 */ /* 0x100fe20000004100 */
[----:B------:R-:W-:Y:S01]  /*7c10*/  F2FP.RELU.F16.F32.PACK_AB R72, R83, R82 ;  /* 0x000000525348723e */ /* 0x000fe200000008ff */
[----:B------:R-:W-:Y:S01]  /*7c20*/  HADD2.F32 R0, -RZ, R162.H1_H1 ;  /* 0x300000a2ff007230 */ /* 0x000fe20000004100 */
[----:B------:R-:W-:Y:S01]  /*7c30*/  F2FP.RELU.F16.F32.PACK_AB R73, R85, R84 ;  /* 0x000000545549723e */ /* 0x000fe200000008ff */
[----:B------:R-:W-:Y:S02]  /*7c40*/  HADD2.F32 R4, -RZ, R163.H1_H1 ;  /* 0x300000a3ff047230 */ /* 0x000fe40000004100 */
[----:B------:R-:W-:Y:S01]  /*7c50*/  FFMA R102, R145, R3, R102 ;  /* 0x0000000391667223 */ /* 0x000fe20000000066 */
[----:B------:R-:W-:Y:S01]  /*7c60*/  F2FP.RELU.F16.F32.PACK_AB R74, R87, R86 ;  /* 0x00000056574a723e */ /* 0x000fe200000008ff */
[----:B------:R-:W-:Y:S01]  /*7c70*/  FFMA R103, R145, R0, R103 ;  /* 0x0000000091677223 */ /* 0x000fe20000000067 */
[----:B------:R-:W-:Y:S01]  /*7c80*/  F2FP.RELU.F16.F32.PACK_AB R75, R89, R88 ;  /* 0x00000058594b723e */ /* 0x000fe200000008ff */
[C---:B------:R-:W-:Y:S01]  /*7c90*/  FFMA R104, R145.reuse, R5, R104 ;  /* 0x0000000591687223 */ /* 0x040fe20000000068 */
[--C-:B------:R-:W-:Y:S02]  /*7ca0*/  HADD2.F32 R0, -RZ, R156.reuse.H0_H0 ;  /* 0x2000009cff007230 */ /* 0x100fe40000004100 */
[C---:B------:R-:W-:Y:S01]  /*7cb0*/  FFMA R105, R145.reuse, R4, R105 ;  /* 0x0000000491697223 */ /* 0x040fe20000000069 */
[----:B------:R-:W-:Y:S01]  /*7cc0*/  HADD2.F32 R4, -RZ, R156.H1_H1 ;  /* 0x3000009cff047230 */ /* 0x000fe20000004100 */
[----:B------:R2:W-:Y:S01]  /*7cd0*/  STS.128 [R216+0x4400], R72 ;  /* 0x00440048d8007388 */ /* 0x0005e20000000c00 */
[--C-:B------:R-:W-:Y:S02]  /*7ce0*/  HADD2.F32 R3, -RZ, R157.reuse.H0_H0 ;  /* 0x2000009dff037230 */ /* 0x100fe40000004100 */
[C---:B------:R-:W-:Y:S01]  /*7cf0*/  FFMA R106, R145.reuse, R0, R106 ;  /* 0x00000000916a7223 */ /* 0x040fe2000000006a */
[----:B------:R-:W-:Y:S02]  /*7d00*/  HADD2.F32 R0, -RZ, R157.H1_H1 ;  /* 0x3000009dff007230 */ /* 0x000fe40000004100 */
[----:B------:R-:W-:Y:S01]  /*7d10*/  FFMA R107, R145, R4, R107 ;  /* 0x00000004916b7223 */ /* 0x000fe2000000006b */
[----:B------:R-:W-:Y:S01]  /*7d20*/  F2FP.RELU.F16.F32.PACK_AB R76, R91, R90 ;  /* 0x0000005a5b4c723e */ /* 0x000fe200000008ff */
[----:B------:R-:W-:Y:S01]  /*7d30*/  FFMA R108, R145, R3, R108 ;  /* 0x00000003916c7223 */ /* 0x000fe2000000006c */
[----:B------:R-:W-:Y:S01]  /*7d40*/  F2FP.RELU.F16.F32.PACK_AB R77, R93, R92 ;  /* 0x0000005c5d4d723e */ /* 0x000fe200000008ff */
[--C-:B------:R-:W-:Y:S01]  /*7d50*/  HADD2.F32 R3, -RZ, R158.reuse.H0_H0 ;  /* 0x2000009eff037230 */ /* 0x100fe20000004100 */
[----:B------:R-:W-:Y:S01]  /*7d60*/  F2FP.RELU.F16.F32.PACK_AB R78, R95, R94 ;  /* 0x0000005e5f4e723e */ /* 0x000fe200000008ff */
[----:B------:R-:W-:Y:S01]  /*7d70*/  HADD2.F32 R4, -RZ, R158.H1_H1 ;  /* 0x3000009eff047230 */ /* 0x000fe20000004100 */
[----:B------:R-:W-:Y:S01]  /*7d80*/  F2FP.RELU.F16.F32.PACK_AB R79, R97, R96 ;  /* 0x00000060614f723e */ /* 0x000fe200000008ff */
[C---:B------:R-:W-:Y:S01]  /*7d90*/  FFMA R109, R145.reuse, R0, R109 ;  /* 0x00000000916d7223 */ /* 0x040fe2000000006d */
[--C-:B------:R-:W-:Y:S02]  /*7da0*/  HADD2.F32 R5, -RZ, R159.reuse.H0_H0 ;  /* 0x2000009fff057230 */ /* 0x100fe40000004100 */
[C---:B------:R-:W-:Y:S01]  /*7db0*/  FFMA R110, R145.reuse, R3, R110 ;  /* 0x00000003916e7223 */ /* 0x040fe2000000006e */
[----:B------:R-:W-:Y:S01]  /*7dc0*/  HADD2.F32 R0, -RZ, R159.H1_H1 ;  /* 0x3000009fff007230 */ /* 0x000fe20000004100 */
[----:B------:R3:W-:Y:S01]  /*7dd0*/  STS.128 [R219+0x4400], R76 ;  /* 0x0044004cdb007388 */ /* 0x0007e20000000c00 */
[C---:B------:R-:W-:Y:S01]  /*7de0*/  FFMA R111, R145.reuse, R4, R111 ;  /* 0x00000004916f7223 */ /* 0x040fe2000000006f */
[C---:B------:R-:W-:Y:S01]  /*7df0*/  FFMA R112, R145.reuse, R5, R112 ;  /* 0x0000000591707223 */ /* 0x040fe20000000070 */
[--C-:B------:R-:W-:Y:S02]  /*7e00*/  HADD2.F32 R3, -RZ, R152.reuse.H0_H0 ;  /* 0x20000098ff037230 */ /* 0x100fe40000004100 */
[----:B------:R-:W-:Y:S01]  /*7e10*/  FFMA R113, R145, R0, R113 ;  /* 0x0000000091717223 */ /* 0x000fe20000000071 */
[----:B------:R-:W-:Y:S01]  /*7e20*/  HADD2.F32 R0, -RZ, R152.H1_H1 ;  /* 0x30000098ff007230 */ /* 0x000fe20000004100 */
[----:B-1----:R-:W-:Y:S01]  /*7e30*/  F2FP.RELU.F16.F32.PACK_AB R68, R99, R98 ;  /* 0x000000626344723e */ /* 0x002fe200000008ff */
[--C-:B------:R-:W-:Y:S02]  /*7e40*/  HADD2.F32 R5, -RZ, R153.reuse.H0_H0 ;  /* 0x20000099ff057230 */ /* 0x100fe40000004100 */
[C---:B------:R-:W-:Y:S01]  /*7e50*/  FFMA R114, R145.reuse, R3, R114 ;  /* 0x0000000391727223 */ /* 0x040fe20000000072 */
[----:B------:R-:W-:Y:S02]  /*7e60*/  HADD2.F32 R4, -RZ, R153.H1_H1 ;  /* 0x30000099ff047230 */ /* 0x000fe40000004100 */
[C---:B------:R-:W-:Y:S01]  /*7e70*/  FFMA R115, R145.reuse, R0, R115 ;  /* 0x0000000091737223 */ /* 0x040fe20000000073 */
[--C-:B------:R-:W-:Y:S02]  /*7e80*/  HADD2.F32 R0, -RZ, R154.reuse.H0_H0 ;  /* 0x2000009aff007230 */ /* 0x100fe40000004100 */
[C---:B------:R-:W-:Y:S01]  /*7e90*/  FFMA R116, R145.reuse, R5, R116 ;  /* 0x0000000591747223 */ /* 0x040fe20000000074 */
[--C-:B------:R-:W-:Y:S02]  /*7ea0*/  HADD2.F32 R3, -RZ, R155.reuse.H0_H0 ;  /* 0x2000009bff037230 */ /* 0x100fe40000004100 */
[----:B------:R-:W-:Y:S01]  /*7eb0*/  FFMA R117, R145, R4, R117 ;  /* 0x0000000491757223 */ /* 0x000fe20000000075 */
[----:B------:R-:W-:Y:S01]  /*7ec0*/  HADD2.F32 R4, -RZ, R154.H1_H1 ;  /* 0x3000009aff047230 */ /* 0x000fe20000004100 */
[----:B------:R-:W-:Y:S01]  /*7ed0*/  F2FP.RELU.F16.F32.PACK_AB R69, R101, R100 ;  /* 0x000000646545723e */ /* 0x000fe200000008ff */
[----:B------:R-:W-:Y:S01]  /*7ee0*/  FFMA R118, R145, R0, R118 ;  /* 0x0000000091767223 */ /* 0x000fe20000000076 */
[----:B------:R-:W-:Y:S01]  /*7ef0*/  F2FP.RELU.F16.F32.PACK_AB R70, R103, R102 ;  /* 0x000000666746723e */ /* 0x000fe200000008ff */
[----:B------:R-:W-:Y:S01]  /*7f00*/  HADD2.F32 R0, -RZ, R155.H1_H1 ;  /* 0x3000009bff007230 */ /* 0x000fe20000004100 */
[----:B------:R-:W-:Y:S01]  /*7f10*/  F2FP.RELU.F16.F32.PACK_AB R71, R105, R104 ;  /* 0x000000686947723e */ /* 0x000fe200000008ff */
[C---:B------:R-:W-:Y:S01]  /*7f20*/  FFMA R119, R145.reuse, R4, R119 ;  /* 0x0000000491777223 */ /* 0x040fe20000000077 */
[----:B------:R-:W-:Y:S01]  /*7f30*/  FFMA R120, R145, R3, R120 ;  /* 0x0000000391787223 */ /* 0x000fe20000000078 */
[----:B--2---:R-:W-:Y:S01]  /*7f40*/  F2FP.RELU.F16.F32.PACK_AB R72, R107, R106 ;  /* 0x0000006a6b48723e */ /* 0x004fe200000008ff */
[----:B------:R-:W-:Y:S01]  /*7f50*/  FFMA R121, R145, R0, R121 ;  /* 0x0000000091797223 */ /* 0x000fe20000000079 */
[----:B------:R1:W-:Y:S01]  /*7f60*/  STS.128 [R214+0x4400], R68 ;  /* 0x00440044d6007388 */ /* 0x0003e20000000c00 */
[--C-:B------:R-:W-:Y:S01]  /*7f70*/  HADD2.F32 R3, -RZ, R148.reuse.H0_H0 ;  /* 0x20000094ff037230 */ /* 0x100fe20000004100 */
[----:B------:R-:W-:Y:S01]  /*7f80*/  F2FP.RELU.F16.F32.PACK_AB R73, R109, R108 ;  /* 0x0000006c6d49723e */ /* 0x000fe200000008ff */
[----:B------:R-:W-:Y:S01]  /*7f90*/  HADD2.F32 R4, -RZ, R148.H1_H1 ;  /* 0x30000094ff047230 */ /* 0x000fe20000004100 */
[----:B------:R-:W-:Y:S01]  /*7fa0*/  F2FP.RELU.F16.F32.PACK_AB R74, R111, R110 ;  /* 0x0000006e6f4a723e */ /* 0x000fe200000008ff */
[--C-:B------:R-:W-:Y:S01]  /*7fb0*/  HADD2.F32 R5, -RZ, R149.reuse.H0_H0 ;  /* 0x20000095ff057230 */ /* 0x100fe20000004100 */
[----:B------:R-:W-:Y:S01]  /*7fc0*/  F2FP.RELU.F16.F32.PACK_AB R75, R113, R112 ;  /* 0x00000070714b723e */ /* 0x000fe200000008ff */
[C---:B------:R-:W-:Y:S01]  /*7fd0*/  FFMA R122, R145.reuse, R3, R122 ;  /* 0x00000003917a7223 */ /* 0x040fe2000000007a */
[----:B------:R-:W-:Y:S02]  /*7fe0*/  HADD2.F32 R0, -RZ, R149.H1_H1 ;  /* 0x30000095ff007230 */ /* 0x000fe40000004100 */
[C---:B------:R-:W-:Y:S01]  /*7ff0*/  FFMA R123, R145.reuse, R4, R123 ;  /* 0x00000004917b7223 */ /* 0x040fe2000000007b */
[--C-:B------:R-:W-:Y:S01]  /*8000*/  HADD2.F32 R3, -RZ, R150.reuse.H0_H0 ;  /* 0x20000096ff037230 */ /* 0x100fe20000004100 */
[----:B------:R1:W-:Y:S01]  /*8010*/  STS.128 [R221+0x4400], R72 ;  /* 0x00440048dd007388 */ /* 0x0003e20000000c00 */
[C---:B------:R-:W-:Y:S01]  /*8020*/  FFMA R124, R145.reuse, R5, R124 ;  /* 0x00000005917c7223 */ /* 0x040fe2000000007c */
[----:B------:R-:W-:Y:S02]  /*8030*/  HADD2.F32 R4, -RZ, R150.H1_H1 ;  /* 0x30000096ff047230 */ /* 0x000fe40000004100 */
[----:B------:R-:W-:Y:S01]  /*8040*/  FFMA R125, R145, R0, R125 ;  /* 0x00000000917d7223 */ /* 0x000fe2000000007d */
[--C-:B------:R-:W-:Y:S01]  /*8050*/  HADD2.F32 R5, -RZ, R151.reuse.H0_H0 ;  /* 0x20000097ff057230 */ /* 0x100fe20000004100 */
[----:B---3--:R-:W-:Y:S01]  /*8060*/  F2FP.RELU.F16.F32.PACK_AB R76, R115, R114 ;  /* 0x00000072734c723e */ /* 0x008fe200000008ff */
[----:B------:R-:W-:Y:S01]  /*8070*/  HADD2.F32 R6, -RZ, R151.H1_H1 ;  /* 0x30000097ff067230 */ /* 0x000fe20000004100 */
[----:B------:R-:W-:Y:S01]  /*8080*/  F2FP.RELU.F16.F32.PACK_AB R77, R117, R116 ;  /* 0x00000074754d723e */ /* 0x000fe200000008ff */
[----:B------:R-:W-:Y:S01]  /*8090*/  FFMA R126, R145, R3, R126 ;  /* 0x00000003917e7223 */ /* 0x000fe2000000007e */
[----:B------:R-:W-:Y:S01]  /*80a0*/  F2FP.RELU.F16.F32.PACK_AB R78, R119, R118 ;  /* 0x00000076774e723e */ /* 0x000fe200000008ff */
[----:B------:R-:W-:Y:S01]  /*80b0*/  FFMA R127, R145, R4, R127 ;  /* 0x00000004917f7223 */ /* 0x000fe2000000007f */
[----:B------:R-:W-:Y:S01]  /*80c0*/  F2FP.RELU.F16.F32.PACK_AB R79, R121, R120 ;  /* 0x00000078794f723e */ /* 0x000fe200000008ff */
[C---:B------:R-:W-:Y:S01]  /*80d0*/  FFMA R128, R145.reuse, R5, R128 ;  /* 0x0000000591807223 */ /* 0x040fe20000000080 */
[----:B------:R-:W-:Y:S01]  /*80e0*/  FFMA R129, R145, R6, R129 ;  /* 0x0000000691817223 */ /* 0x000fe20000000081 */
[----:B------:R-:W-:Y:S02]  /*80f0*/  F2FP.RELU.F16.F32.PACK_AB R80, R123, R122 ;  /* 0x0000007a7b50723e */ /* 0x000fe400000008ff */
[----:B------:R1:W-:Y:S01]  /*8100*/  STS.128 [R213+0x4400], R76 ;  /* 0x0044004cd5007388 */ /* 0x0003e20000000c00 */
[----:B------:R-:W-:Y:S02]  /*8110*/  F2FP.RELU.F16.F32.PACK_AB R81, R125, R124 ;  /* 0x0000007c7d51723e */ /* 0x000fe400000008ff */
[----:B------:R-:W-:Y:S02]  /*8120*/  F2FP.RELU.F16.F32.PACK_AB R82, R127, R126 ;  /* 0x0000007e7f52723e */ /* 0x000fe400000008ff */
[----:B------:R-:W-:Y:S02]  /*8130*/  F2FP.RELU.F16.F32.PACK_AB R83, R129, R128 ;  /* 0x000000808153723e */ /* 0x000fe400000008ff */
[----:B------:R-:W-:Y:S02]  /*8140*/  LEA R0, R222, UR41, 0x3 ;  /* 0x00000029de007c11 */ /* 0x000fe4000f8e18ff */
[----:B------:R-:W-:Y:S01]  /*8150*/  @!P6 SHF.L.U32 R3, R205, 0x1f, RZ ;  /* 0x0000001fcd03e819 */ /* 0x000fe200000006ff */
[----:B------:R1:W-:Y:S01]  /*8160*/  STS.128 [R220+0x4400], R80 ;  /* 0x00440050dc007388 */ /* 0x0003e20000000c00 */
[----:B------:R-:W-:Y:S01]  /*8170*/  @!PT LDS RZ, [RZ] ;  /* 0x00000000fffff984 */ /* 0x000fe20000000800 */
[----:B------:R-:W-:Y:S01]  /*8180*/  @!PT LDS RZ, [RZ] ;  /* 0x00000000fffff984 */ /* 0x000fe20000000800 */
[----:B------:R-:W-:Y:S01]  /*8190*/  @!PT LDS RZ, [RZ] ;  /* 0x00000000fffff984 */ /* 0x000fe20000000800 */
[----:B------:R-:W-:Y:S01]  /*81a0*/  @!PT LDS RZ, [RZ] ;  /* 0x00000000fffff984 */ /* 0x000fe20000000800 */
[----:B------:R2:W-:Y:S07]  /*81b0*/  MEMBAR.ALL.CTA ;  /* 0x0000000000007992 */ /* 0x0005ee0000008000 */
[----:B--2---:R-:W2:Y:S02]  /*81c0*/  FENCE.VIEW.ASYNC.S ;  /* 0x00000000000073c6 */ /* 0x004ea40000000000 */
[----:B--2---:R-:W-:Y:S06]  /*81d0*/  BAR.SYNC.DEFER_BLOCKING 0x1, 0x80 ;  /* 0x0042000000007b1d */ /* 0x004fec0000010000 */
[----:B------:R-:W-:Y:S05]  /*81e0*/  @P0 BRA `(.L_x_107) ;  /* 0x0000000000240947 */ /* 0x000fea0003800000 */
[----:B------:R-:W-:Y:S02]  /*81f0*/  UIADD3 UR8, UP0, UPT, UR52, 0x680, URZ ;  /* 0x0000068034087890 */ /* 0x000fe4000ff1e0ff */
[----:B------:R-:W-:Y:S02]  /*8200*/  UIADD3 UR5, UPT, UPT, UR37, 0x40, URZ ;  /* 0x0000004025057890 */ /* 0x000fe4000fffe0ff */
[----:B------:R-:W-:Y:S02]  /*8210*/  UIADD3 UR4, UPT, UPT, UR41, 0x4400, URZ ;  /* 0x0000440029047890 */ /* 0x000fe4000fffe0ff */
[----:B------:R-:W-:Y:S01]  /*8220*/  UIADD3.X UR9, UPT, UPT, URZ, UR53, URZ, UP0, !UPT ;  /* 0x00000035ff097290 */ /* 0x000fe200087fe4ff */
[----:B------:R-:W-:Y:S01]  /*8230*/  UMOV UR6, UR38 ;  /* 0x0000002600067c82 */ /* 0x000fe20008000000 */
[----:B------:R-:W-:Y:S07]  /*8240*/  UMOV UR7, UR44 ;  /* 0x0000002c00077c82 */ /* 0x000fee0008000000 */
[----:B------:R2:W-:Y:S01]  /*8250*/  UTMASTG.3D [UR4], [UR8] ;  /* 0x00000004080073b5 */ /* 0x0005e20008010000 */
[----:B------:R0:W-:Y:S01]  /*8260*/  UTMACMDFLUSH ;  /* 0x00000000000079b7 */ /* 0x0001e20000000000 */
[----:B--2---:R-:W-:Y:S04]  /*8270*/  DEPBAR.LE SB0, 0x1 ;  /* 0x000080400000791a */ /* 0x004fe80000000000 */
.L_x_107:
[----:B------:R-:W-:Y:S05]  /*8280*/  BSYNC.RECONVERGENT B0 ;  /* 0x0000000000007941 */ /* 0x000fea0003800200 */
.L_x_106:
[----:B------:R-:W-:Y:S01]  /*8290*/  BAR.SYNC.DEFER_BLOCKING 0x1, 0x80 ;  /* 0x0042000000007b1d */ /* 0x000fe20000010000 */
[----:B------:R-:W-:Y:S04]  /*82a0*/  UIADD3 UR36, UPT, UPT, UR51, 0x1, URZ ;  /* 0x0000000133247890 */ /* 0x000fe8000fffe0ff */
[----:B------:R-:W-:Y:S04]  /*82b0*/  UISETP.NE.AND UP0, UPT, UR36, 0x4, UPT ;  /* 0x000000042400788c */ /* 0x000fe8000bf05270 */
[----:B------:R-:W-:Y:S01]  /*82c0*/  USEL UR36, UR36, URZ, UP0 ;  /* 0x000000ff24247287 */ /* 0x000fe20008000000 */
[----:B------:R2:W-:Y:S01]  /*82d0*/  @!P6 SYNCS.ARRIVE.TRANS64.RED.A1T0 RZ, [R232+URZ], RZ ;  /* 0x000000ffe8ffe9a7 */ /* 0x0005e200081004ff */
[----:B------:R-:W-:Y:S01]  /*82e0*/  BSSY B1, `(.L_x_108) ;  /* 0x0000020000017945 */ /* 0x000fe20003800000 */
[----:B------:R-:W3:Y:S02]  /*82f0*/  @!P6 SYNCS.PHASECHK.TRANS64.TRYWAIT P0, [R0+URZ+0x30], R3 ;  /* 0x000030030000e5a7 */ /* 0x000ee400080011ff */
[----:B---3--:R-:W-:Y:S01]  /*8300*/  @!P6 SEL R224, RZ, 0x1, !P0 ;  /* 0x00000001ffe0e807 */ /* 0x008fe20004000000 */
[----:B--2---:R-:W-:Y:S06]  /*8310*/  @P6 BRA `(.L_x_109) ;  /* 0x0000000000706947 */ /* 0x004fec0003800000 */
[----:B------:R-:W-:Y:S01]  /*8320*/  ISETP.NE.AND P1, PT, R226, RZ, PT ;  /* 0x000000ffe200720c */ /* 0x000fe20003f25270 */
[----:B------:R-:W-:Y:S01]  /*8330*/  BSSY B0, `(.L_x_110) ;  /* 0x000000b000007945 */ /* 0x000fe20003800000 */
[----:B------:R-:W-:Y:S11]  /*8340*/  ISETP.NE.AND P0, PT, R224, RZ, PT ;  /* 0x000000ffe000720c */ /* 0x000ff60003f05270 */
[----:B------:R-:W-:Y:S05]  /*8350*/  @P1 IMAD R5, R222, 0x4000, R217 ;  /* 0x00004000de051824 */ /* 0x000fea00078e02d9 */
[----:B------:R-:W-:Y:S04]  /*8360*/  @P1 IADD3 R8, PT, PT, R5, UR41, RZ ;  /* 0x0000002905081c10 */ /* 0x000fe8000fffe0ff */
[----:B------:R-:W-:Y:S01]  /*8370*/  @P1 IADD3 R6, PT, PT, R225, R8, RZ ;  /* 0x00000008e1061210 */ /* 0x000fe20007ffe0ff */
[--C-:B------:R-:W-:Y:S02]  /*8380*/  @P1 IMAD.IADD R4, R223, 0x1, R8.reuse ;  /* 0x00000001df041824 */ /* 0x100fe400078e0208 */
[----:B------:R-:W-:Y:S01]  /*8390*/  @P1 IMAD.IADD R3, R227, 0x1, R8 ;  /* 0x00000001e3031824 */ /* 0x000fe200078e0208 */
[----:B------:R-:W-:Y:S06]  /*83a0*/  @P0 BRA `(.L_x_111) ;  /* 0x00000000000c0947 */ /* 0x000fec0003800000 */
[----:B------:R-:W-:Y:S04]  /*83b0*/  SHF.L.U32 R7, R205, 0x1f, RZ ;  /* 0x0000001fcd077819 */ /* 0x000fe800000006ff */
[----:B------:R-:W2:Y:S02]  /*83c0*/  SYNCS.PHASECHK.TRANS64.TRYWAIT P0, [R0+URZ+0x30], R7 ;  /* 0x00003007000075a7 */ /* 0x000ea400080011ff */
[----:B--2---:R-:W-:Y:S05]  /*83d0*/  @!P0 BRA `(.L_x_112) ;  /* 0x0000003400088947 */ /* 0x004fea0003800000 */
.L_x_111:
[----:B------:R-:W-:Y:S05]  /*83e0*/  BSYNC B0 ;  /* 0x0000000000007941 */ /* 0x000fea0003800000 */
.L_x_110:
[----:B------:R-:W-:Y:S01]  /*83f0*/  ISETP.NE.AND P0, PT, R226, RZ, PT ;  /* 0x000000ffe200720c */ /* 0x000fe20003f05270 */
[----:B------:R-:W-:Y:S11]  /*8400*/  VIADD R222, R222, 0x1 ;  /* 0x00000001dede7836 */ /* 0x000ff60000000000 */
[----:B------:R-:W-:Y:S01]  /*8410*/  @!UPT UIADD3 URZ, UPT, UPT, URZ, URZ, URZ ;  /* 0x000000fffffff290 */ /* 0x000fe2000fffe0ff */
[----:B------:R3:W4:Y:S01]  /*8420*/  @P0 LDS.128 R176, [R5+UR41+0x400] ;  /* 0x0004002905b00984 */ /* 0x0007220008000c00 */
[--C-:B--2---:R-:W-:Y:S01]  /*8430*/  @P0 IMAD.IADD R0, R225, 0x1, R4.reuse ;  /* 0x00000001e1000824 */ /* 0x104fe200078e0204 */
[C---:B------:R-:W-:Y:S01]  /*8440*/  @P0 IADD3 R7, PT, PT, R227.reuse, R6, RZ ;  /* 0x00000006e3070210 */ /* 0x040fe20007ffe0ff */
[C---:B------:R-:W-:Y:S01]  /*8450*/  @P0 IMAD.IADD R8, R227.reuse, 0x1, R4 ;  /* 0x00000001e3080824 */ /* 0x040fe200078e0204 */
[----:B------:R3:W2:Y:S02]  /*8460*/  @P0 LDS.128 R172, [R3+0x400] ;  /* 0x0004000003ac0984 */ /* 0x0006a40000000c00 */
[----:B------:R-:W-:Y:S02]  /*8470*/  @P0 IADD3 R9, PT, PT, R227, R0, RZ ;  /* 0x00000000e3090210 */ /* 0x000fe40007ffe0ff */
[----:B------:R3:W1:Y:S04]  /*8480*/  @P0 LDS.128 R168, [R6+0x400] ;  /* 0x0004000006a80984 */ /* 0x0006680000000c00 */
[----:B------:R3:W1:Y:S04]  /*8490*/  @P0 LDS.128 R164, [R7+0x400] ;  /* 0x0004000007a40984 */ /* 0x0006680000000c00 */
[----:B------:R3:W1:Y:S04]  /*84a0*/  @P0 LDS.128 R160, [R4+0x400] ;  /* 0x0004000004a00984 */ /* 0x0006680000000c00 */
[----:B------:R3:W1:Y:S04]  /*84b0*/  @P0 LDS.128 R156, [R8+0x400] ;  /* 0x00040000089c0984 */ /* 0x0006680000000c00 */
[----:B------:R3:W1:Y:S04]  /*84c0*/  @P0 LDS.128 R152, [R0+0x400] ;  /* 0x0004000000980984 */ /* 0x0006680000000c00 */
[----:B------:R3:W1:Y:S02]  /*84d0*/  @P0 LDS.128 R148, [R9+0x400] ;  /* 0x0004000009940984 */ /* 0x0006640000000c00 */
.L_x_109:
[----:B------:R-:W-:Y:S05]  /*84e0*/  BSYNC B1 ;  /* 0x0000000000017941 */ /* 0x000fea0003800000 */
.L_x_108:
[----:B---3--:R-:W-:Y:S05]  /*84f0*/  VIADD R3, R146, 0x80 ;  /* 0x0000008092037836 */ /* 0x008fea0000000000 */
[----:B------:R-:W-:Y:S04]  /*8500*/  SHF.R.U32.HI R3, RZ, 0x15, R3 ;  /* 0x00000015ff037819 */ /* 0x000fe80000011603 */
[----:B------:R-:W-:Y:S11]  /*8510*/  LOP3.LUT P0, RZ, R3, 0x3, R200, 0x48, !PT ;  /* 0x0000000303ff7812 */ /* 0x000ff600078048c8 */
[----:B------:R-:W-:Y:S02]  /*8520*/  @!UPT UIADD3 URZ, UPT, UPT, URZ, URZ, URZ ;  /* 0x000000fffffff290 */ /* 0x000fe4000fffe0ff */
[----:B------:R-:W-:Y:S05]  /*8530*/  @!P0 BRA `(.L_x_113) ;  /* 0x0000000000408947 */ /* 0x000fea0003800000 */
[----:B------:R-:W3:Y:S01]  /*8540*/  LDCU.64 UR8, c[0x4][0x70] ;  /* 0x01000e00ff0877ac */ /* 0x000ee20008000a00 */
[----:B------:R-:W-:Y:S01]  /*8550*/  MOV R15, 0x0 ;  /* 0x00000000000f7802 */ /* 0x000fe20000000f00 */
[----:B------:R-:W-:Y:S02]  /*8560*/  HFMA2 R12, -RZ, RZ, 0, 5.9604644775390625e-08 ;  /* 0x00000001ff0c7431 */ /* 0x000fe400000001ff */
[----:B------:R-:W-:Y:S02]  /*8570*/  IMAD.MOV.U32 R8, RZ, RZ, 0x192 ;  /* 0x00000192ff087424 */ /* 0x000fe400078e00ff */
[----:B------:R-:W-:Y:S01]  /*8580*/  IMAD.MOV.U32 R13, RZ, RZ, RZ ;  /* 0x000000ffff0d7224 */ /* 0x000fe200078e00ff */
[----:B------:R-:W5:Y:S01]  /*8590*/  LDCU.64 UR6, c[0x4][0x78] ;  /* 0x01000f00ff0677ac */ /* 0x000f620008000a00 */
[----:B------:R-:W1:Y:S01]  /*85a0*/  LDC.64 R14, c[0x4][R15] ;  /* 0x010000000f0e7b82 */ /* 0x000e620000000a00 */
[----:B------:R-:W2:Y:S01]  /*85b0*/  LDCU.64 UR4, c[0x4][0x10] ;  /* 0x01000200ff0477ac */ /* 0x000ea20008000a00 */
[----:B---3--:R-:W-:Y:S01]  /*85c0*/  MOV R5, UR9 ;  /* 0x0000000900057c02 */ /* 0x008fe20008000f00 */
[----:B------:R-:W-:Y:S01]  /*85d0*/  IMAD.U32 R4, RZ, RZ, UR8 ;  /* 0x00000008ff047e24 */ /* 0x000fe2000f8e00ff */
[----:B-----5:R-:W-:Y:S01]  /*85e0*/  MOV R7, UR7 ;  /* 0x0000000700077c02 */ /* 0x020fe20008000f00 */
[----:B------:R-:W-:Y:S01]  /*85f0*/  IMAD.U32 R6, RZ, RZ, UR6 ;  /* 0x00000006ff067e24 */ /* 0x000fe2000f8e00ff */
[----:B--2---:R-:W-:Y:S01]  /*8600*/  MOV R11, UR5 ;  /* 0x00000005000b7c02 */ /* 0x004fe20008000f00 */
[----:B------:R-:W-:Y:S02]  /*8610*/  IMAD.U32 R10, RZ, RZ, UR4 ;  /* 0x00000004ff0a7e24 */ /* 0x000fe4000f8e00ff */
[----:B------:R-:W-:Y:S07]  /*8620*/  LEPC R20, `(.L_x_113) ;  /* 0x000000001014794e */ /* 0x000fee0000000000 */
[----:B-1--4-:R-:W-:Y:S05]  /*8630*/  CALL.ABS.NOINC R14 ;  /* 0x000000000e007343 */ /* 0x012fea0003c00000 */
.L_x_113:
[----:B------:R-:W-:Y:S05]  /*8640*/  WARPSYNC.ALL ;  /* 0x0000000000007948 */ /* 0x000fea0003800000 */
[----:B------:R-:W-:Y:S01]  /*8650*/  R2UR UR4, R146 ;  /* 0x00000000920472ca */ /* 0x000fe200000e0000 */
[--C-:B-1--4-:R-:W-:Y:S01]  /*8660*/  HADD2.F32 R68, -RZ, R176.reuse.H0_H0 ;  /* 0x200000b0ff447230 */ /* 0x112fe20000004100 */
[----:B------:R-:W-:Y:S01]  /*8670*/  ISETP.NE.AND P6, PT, R215, RZ, PT ;  /* 0x000000ffd700720c */ /* 0x000fe20003fc5270 */
[----:B------:R-:W-:Y:S01]  /*8680*/  HADD2.F32 R70, -RZ, R176.H1_H1 ;  /* 0x300000b0ff467230 */ /* 0x000fe20000004100 */
[----:B------:R-:W-:Y:S01]  /*8690*/  MOV R3, UR36 ;  /* 0x0000002400037c02 */ /* 0x000fe20008000f00 */
[--C-:B------:R-:W-:Y:S01]  /*86a0*/  HADD2.F32 R69, -RZ, R178.reuse.H0_H0 ;  /* 0x200000b2ff457230 */ /* 0x100fe20000004100 */
[----:B------:R-:W-:Y:S01]  /*86b0*/  MOV R72, UR45 ;  /* 0x0000002d00487c02 */ /* 0x000fe20008000f00 */
[----:B------:R-:W-:Y:S01]  /*86c0*/  BSSY.RECONVERGENT B0, `(.L_x_114) ;  /* 0x00000fe000007945 */ /* 0x000fe20003800200 */
        /* <DEDUP_REMOVED lines=66> */
[--C-:B------:R-:W-:Y:S02]  /*8af0*/  HADD2.F32 R64, -RZ, R177.reuse.H1_H1 ;  /* 0x300000b1ff407230 */ /* 0x100fe40000004100 */
[C-C-:B------:R-:W-:Y:S01]  /*8b00*/  FFMA R61, R143.reuse, R65, R2.reuse ;  /* 0x000000418f3d7223 */ /* 0x140fe20000000002 */
[----:B------:R-:W-:Y:S02]  /*8b10*/  HADD2.F32 R65, -RZ, R177.H0_H0 ;  /* 0x200000b1ff417230 */ /* 0x000fe40000004100 */
[C-C-:B------:R-:W-:Y:S01]  /*8b20*/  FFMA R66, R143.reuse, R66, R2.reuse ;  /* 0x000000428f427223 */ /* 0x140fe20000000002 */
[----:B------:R-:W-:Y:S01]  /*8b30*/  FFMA R67, R143, R67, R2 ;  /* 0x000000438f437223 */ /* 0x000fe20000000002 */
[C---:B------:R-:W-:Y:S01]  /*8b40*/  FFMA R0, R145.reuse, R68, R0 ;  /* 0x0000004491007223 */ /* 0x040fe20000000000 */
[C---:B------:R-:W-:Y:S01]  /*8b50*/  FFMA R3, R145.reuse, R70, R3 ;  /* 0x0000004691037223 */ /* 0x040fe20000000003 */
[C---:B------:R-:W-:Y:S01]  /*8b60*/  FFMA R6, R145.reuse, R65, R6 ;  /* 0x0000004191067223 */ /* 0x040fe20000000006 */
[C---:B------:R-:W-:Y:S01]  /*8b70*/  FFMA R7, R145.reuse, R64, R7 ;  /* 0x0000004091077223 */ /* 0x040fe20000000007 */
[----:B------:R-:W-:Y:S02]  /*8b80*/  HADD2.F32 R64, -RZ, R178.H1_H1 ;  /* 0x300000b2ff407230 */ /* 0x000fe40000004100 */
[----:B------:R-:W-:Y:S01]  /*8b90*/  FFMA R4, R145, R69, R4 ;  /* 0x0000004591047223 */ /* 0x000fe20000000004 */
[----:B------:R-:W-:Y:S01]  /*8ba0*/  F2FP.RELU.F16.F32.PACK_AB R68, R3, R0 ;  /* 0x000000000344723e */ /* 0x000fe200000008ff */
[--C-:B------:R-:W-:Y:S01]  /*8bb0*/  HADD2.F32 R3, -RZ, R179.reuse.H0_H0 ;  /* 0x200000b3ff037230 */ /* 0x100fe20000004100 */
[----:B------:R-:W-:Y:S01]  /*8bc0*/  F2FP.RELU.F16.F32.PACK_AB R69, R7, R6 ;  /* 0x000000060745723e */ /* 0x000fe200000008ff */
[----:B------:R-:W-:Y:S02]  /*8bd0*/  HADD2.F32 R0, -RZ, R179.H1_H1 ;  /* 0x300000b3ff007230 */ /* 0x000fe40000004100 */
[C---:B------:R-:W-:Y:S01]  /*8be0*/  FFMA R5, R145.reuse, R64, R5 ;  /* 0x0000004091057223 */ /* 0x040fe20000000005 */
[--C-:B--2---:R-:W-:Y:S02]  /*8bf0*/  HADD2.F32 R7, -RZ, R172.reuse.H0_H0 ;  /* 0x200000acff077230 */ /* 0x104fe40000004100 */
[C---:B------:R-:W-:Y:S01]  /*8c00*/  FFMA R10, R145.reuse, R3, R10 ;  /* 0x00000003910a7223 */ /* 0x040fe2000000000a */
[----:B------:R-:W-:Y:S02]  /*8c10*/  HADD2.F32 R6, -RZ, R172.H1_H1 ;  /* 0x300000acff067230 */ /* 0x000fe40000004100 */
[----:B------:R-:W-:Y:S01]  /*8c20*/  FFMA R11, R145, R0, R11 ;  /* 0x00000000910b7223 */ /* 0x000fe2000000000b */
[--C-:B------:R-:W-:Y:S01]  /*8c30*/  HADD2.F32 R0, -RZ, R173.reuse.H0_H0 ;  /* 0x200000adff007230 */ /* 0x100fe20000004100 */
[----:B------:R-:W-:Y:S01]  /*8c40*/  F2FP.RELU.F16.F32.PACK_AB R70, R5, R4 ;  /* 0x000000040546723e */ /* 0x000fe200000008ff */
[----:B------:R-:W-:Y:S02]  /*8c50*/  HADD2.F32 R4, -RZ, R173.H1_H1 ;  /* 0x300000adff047230 */ /* 0x000fe40000004100 */
[C---:B------:R-:W-:Y:S01]  /*8c60*/  FFMA R8, R145.reuse, R7, R8 ;  /* 0x0000000791087223 */ /* 0x040fe20000000008 */
[----:B------:R-:W-:Y:S02]  /*8c70*/  HADD2.F32 R3, -RZ, R174.H0_H0 ;  /* 0x200000aeff037230 */ /* 0x000fe40000004100 */
[C---:B------:R-:W-:Y:S01]  /*8c80*/  FFMA R9, R145.reuse, R6, R9 ;  /* 0x0000000691097223 */ /* 0x040fe20000000009 */
[----:B------:R-:W-:Y:S02]  /*8c90*/  HADD2.F32 R5, -RZ, R168.H0_H0 ;  /* 0x200000a8ff057230 */ /* 0x000fe40000004100 */
[C---:B------:R-:W-:Y:S01]  /*8ca0*/  FFMA R14, R145.reuse, R0, R14 ;  /* 0x00000000910e7223 */ /* 0x040fe2000000000e */
[----:B------:R-:W-:Y:S02]  /*8cb0*/  HADD2.F32 R0, -RZ, R174.H1_H1 ;  /* 0x300000aeff007230 */ /* 0x000fe40000004100 */
[C---:B------:R-:W-:Y:S01]  /*8cc0*/  FFMA R15, R145.reuse, R4, R15 ;  /* 0x00000004910f7223 */ /* 0x040fe2000000000f */
[--C-:B------:R-:W-:Y:S02]  /*8cd0*/  HADD2.F32 R4, -RZ, R175.reuse.H1_H1 ;  /* 0x300000afff047230 */ /* 0x100fe40000004100 */
[C---:B------:R-:W-:Y:S01]  /*8ce0*/  FFMA R12, R145.reuse, R3, R12 ;  /* 0x00000003910c7223 */ /* 0x040fe2000000000c */
[----:B------:R-:W-:Y:S02]  /*8cf0*/  HADD2.F32 R3, -RZ, R175.H0_H0 ;  /* 0x200000afff037230 */ /* 0x000fe40000004100 */
[----:B------:R-:W-:Y:S01]  /*8d00*/  FFMA R13, R145, R0, R13 ;  /* 0x00000000910d7223 */ /* 0x000fe2000000000d */
[----:B------:R-:W-:Y:S01]  /*8d10*/  HADD2.F32 R0, -RZ, R168.H1_H1 ;  /* 0x300000a8ff007230 */ /* 0x000fe20000004100 */
[----:B------:R-:W-:Y:S01]  /*8d20*/  F2FP.RELU.F16.F32.PACK_AB R71, R11, R10 ;  /* 0x0000000a0b47723e */ /* 0x000fe200000008ff */
[----:B------:R-:W-:Y:S02]  /*8d30*/  HADD2.F32 R6, -RZ, R171.H1_H1 ;  /* 0x300000abff067230 */ /* 0x000fe40000004100 */
        /* <DEDUP_REMOVED lines=10> */
[----:B------:R1:W-:Y:S01]  /*8de0*/  STS.128 [R217+UR41+0x8400], R68 ;  /* 0x00840044d9007988 */ /* 0x0003e20008000c29 */
[----:B------:R-:W-:Y:S01]  /*8df0*/  F2FP.RELU.F16.F32.PACK_AB R8, R9, R8 ;  /* 0x000000080908723e */ /* 0x000fe200000008ff */
[C---:B------:R-:W-:Y:S01]  /*8e00*/  FFMA R23, R145.reuse, R0, R23 ;  /* 0x0000000091177223 */ /* 0x040fe20000000017 */
[----:B------:R-:W-:Y:S02]  /*8e10*/  HADD2.F32 R0, -RZ, R164.H0_H0 ;  /* 0x200000a4ff007230 */ /* 0x000fe40000004100 */
[C---:B------:R-:W-:Y:S01]  /*8e20*/  FFMA R20, R145.reuse, R3, R20 ;  /* 0x0000000391147223 */ /* 0x040fe20000000014 */
[----:B------:R-:W-:Y:S02]  /*8e30*/  HADD2.F32 R3, -RZ, R166.H0_H0 ;  /* 0x200000a6ff037230 */ /* 0x000fe40000004100 */
        /* <DEDUP_REMOVED lines=18> */
[----:B------:R1:W-:Y:S01]  /*8f60*/  STS.128 [R218+0x8400], R8 ;  /* 0x00840008da007388 */ /* 0x0003e20000000c00 */
[--C-:B------:R-:W-:Y:S02]  /*8f70*/  HADD2.F32 R3, -RZ, R161.reuse.H0_H0 ;  /* 0x200000a1ff037230 */ /* 0x100fe40000004100 */
[C---:B------:R-:W-:Y:S01]  /*8f80*/  FFMA R29, R145.reuse, R4, R29 ;  /* 0x00000004911d7223 */ /* 0x040fe2000000001d */
[C---:B------:R-:W-:Y:S01]  /*8f90*/  FFMA R34, R145.reuse, R5, R34 ;  /* 0x0000000591227223 */ /* 0x040fe20000000022 */
[C---:B------:R-:W-:Y:S01]  /*8fa0*/  FFMA R35, R145.reuse, R6, R35 ;  /* 0x0000000691237223 */ /* 0x040fe20000000023 */
[----:B------:R-:W-:Y:S02]  /*8fb0*/  HADD2.F32 R4, -RZ, R160.H1_H1 ;  /* 0x300000a0ff047230 */ /* 0x000fe40000004100 */
[----:B------:R-:W-:Y:S01]  /*8fc0*/  FFMA R32, R145, R0, R32 ;  /* 0x0000000091207223 */ /* 0x000fe20000000020 */
[----:B------:R-:W-:Y:S01]  /*8fd0*/  HADD2.F32 R0, -RZ, R161.H1_H1 ;  /* 0x300000a1ff007230 */ /* 0x000fe20000004100 */
[----:B------:R-:W-:Y:S01]  /*8fe0*/  F2FP.RELU.F16.F32.PACK_AB R16, R17, R16 ;  /* 0x000000101110723e */ /* 0x000fe200000008ff */
[--C-:B------:R-:W-:Y:S02]  /*8ff0*/  HADD2.F32 R5, -RZ, R163.reuse.H0_H0 ;  /* 0x200000a3ff057230 */ /* 0x100fe40000004100 */
[C---:B------:R-:W-:Y:S01]  /*9000*/  FFMA R33, R145.reuse, R4, R33 ;  /* 0x0000000491217223 */ /* 0x040fe20000000021 */
[C---:B------:R-:W-:Y:S01]  /*9010*/  FFMA R38, R145.reuse, R3, R38 ;  /* 0x0000000391267223 */ /* 0x040fe20000000026 */
[----:B------:R-:W-:Y:S01]  /*9020*/  FFMA R39, R145, R0, R39 ;  /* 0x0000000091277223 */ /* 0x000fe20000000027 */
[--C-:B------:R-:W-:Y:S01]  /*9030*/  HADD2.F32 R3, -RZ, R162.reuse.H0_H0 ;  /* 0x200000a2ff037230 */ /* 0x100fe20000004100 */
[----:B------:R-:W-:Y:S01]  /*9040*/  F2FP.RELU.F16.F32.PACK_AB R17, R23, R22 ;  /* 0x000000161711723e */ /* 0x000fe200000008ff */
        /* <DEDUP_REMOVED lines=35> */
[----:B------:R-:W-:Y:S01]  /*9280*/  FFMA R54, R145, R5, R54 ;  /* 0x0000000591367223 */ /* 0x000fe20000000036 */
[----:B------:R-:W-:Y:S01]  /*9290*/  F2FP.RELU.F16.F32.PACK_AB R32, R33, R32 ;  /* 0x000000202120723e */ /* 0x000fe200000008ff */
[----:B------:R1:W-:Y:S01]  /*92a0*/  STS.128 [R219+0x8400], R24 ;  /* 0x00840018db007388 */ /* 0x0003e20000000c00 */
[----:B------:R-:W-:Y:S01]  /*92b0*/  FFMA R55, R145, R4, R55 ;  /* 0x0000000491377223 */ /* 0x000fe20000000037 */
[--C-:B------:R-:W-:Y:S01]  /*92c0*/  HADD2.F32 R0, -RZ, R154.reuse.H0_H0 ;  /* 0x2000009aff007230 */ /* 0x100fe20000004100 */
[----:B------:R-:W-:Y:S01]  /*92d0*/  F2FP.RELU.F16.F32.PACK_AB R33, R39, R38 ;  /* 0x000000262721723e */ /* 0x000fe200000008ff */
[----:B------:R-:W-:Y:S01]  /*92e0*/  HADD2.F32 R4, -RZ, R154.H1_H1 ;  /* 0x3000009aff047230 */ /* 0x000fe20000004100 */
[----:B------:R-:W-:Y:S01]  /*92f0*/  F2FP.RELU.F16.F32.PACK_AB R34, R37, R36 ;  /* 0x000000242522723e */ /* 0x000fe200000008ff */
[--C-:B------:R-:W-:Y:S01]  /*9300*/  HADD2.F32 R3, -RZ, R155.reuse.H0_H0 ;  /* 0x2000009bff037230 */ /* 0x100fe20000004100 */
[----:B------:R-:W-:Y:S01]  /*9310*/  F2FP.RELU.F16.F32.PACK_AB R35, R43, R42 ;  /* 0x0000002a2b23723e */ /* 0x000fe200000008ff */
[C---:B------:R-:W-:Y:S01]  /*9320*/  FFMA R52, R145.reuse, R0, R52 ;  /* 0x0000000091347223 */ /* 0x040fe20000000034 */
[C---:B------:R-:W-:Y:S01]  /*9330*/  FFMA R53, R145.reuse, R4, R53 ;  /* 0x0000000491357223 */ /* 0x040fe20000000035 */
[----:B------:R-:W-:Y:S02]  /*9340*/  HADD2.F32 R0, -RZ, R155.H1_H1 ;  /* 0x3000009bff007230 */ /* 0x000fe40000004100 */
        /* <DEDUP_REMOVED lines=8> */
[----:B------:R-:W-:Y:S01]  /*93d0*/  FFMA R59, R145, R0, R59 ;  /* 0x00000000913b7223 */ /* 0x000fe2000000003b */
[----:B------:R-:W-:Y:S01]  /*93e0*/  F2FP.RELU.F16.F32.PACK_AB R43, R51, R50 ;  /* 0x00000032332b723e */ /* 0x000fe200000008ff */
[C---:B------:R-:W-:Y:S01]  /*93f0*/  FFMA R56, R145.reuse, R3, R56 ;  /* 0x0000000391387223 */ /* 0x040fe20000000038 */
[----:B------:R-:W-:Y:S02]  /*9400*/  HADD2.F32 R0, -RZ, R149.H1_H1 ;  /* 0x30000095ff007230 */ /* 0x000fe40000004100 */
[C---:B------:R-:W-:Y:S01]  /*9410*/  FFMA R57, R145.reuse, R4, R57 ;  /* 0x0000000491397223 */ /* 0x040fe20000000039 */
[--C-:B------:R-:W-:Y:S01]  /*9420*/  HADD2.F32 R3, -RZ, R150.reuse.H0_H0 ;  /* 0x20000096ff037230 */ /* 0x100fe20000004100 */
[----:B------:R1:W-:Y:S01]  /*9430*/  STS.128 [R221+0x8400], R40 ;  /* 0x00840028dd007388 */ /* 0x0003e20000000c00 */
[----:B------:R-:W-:Y:S01]  /*9440*/  FFMA R62, R145, R5, R62 ;  /* 0x00000005913e7223 */ /* 0x000fe2000000003e */
[----:B------:R-:W-:Y:S01]  /*9450*/  HADD2.F32 R4, -RZ, R150.H1_H1 ;  /* 0x30000096ff047230 */ /* 0x000fe20000004100 */
[----:B------:R-:W-:Y:S01]  /*9460*/  F2FP.RELU.F16.F32.PACK_AB R48, R49, R48 ;  /* 0x000000303130723e */ /* 0x000fe200000008ff */
[--C-:B------:R-:W-:Y:S02]  /*9470*/  HADD2.F32 R5, -RZ, R151.reuse.H0_H0 ;  /* 0x20000097ff057230 */ /* 0x100fe40000004100 */
[----:B------:R-:W-:Y:S01]  /*9480*/  FFMA R63, R145, R0, R63 ;  /* 0x00000000913f7223 */ /* 0x000fe2000000003f */
        /* <DEDUP_REMOVED lines=33> */
.L_x_115:
[----:B------:R-:W-:Y:S05]  /*96a0*/  BSYNC.RECONVERGENT B0 ;  /* 0x0000000000007941 */ /* 0x000fea0003800200 */
.L_x_114:
        /* <DEDUP_REMOVED lines=21> */
.L_x_119:
[----:B------:R-:W-:Y:S05]  /*9800*/  BSYNC B0 ;  /* 0x0000000000007941 */ /* 0x000fea0003800000 */
.L_x_118:
[----:B------:R-:W-:Y:S11]  /*9810*/  ISETP.NE.AND P0, PT, R226, RZ, PT ;  /* 0x000000ffe200720c */ /* 0x000ff60003f05270 */
[----:B------:R-:W-:Y:S02]  /*9820*/  @!UPT UIADD3 URZ, UPT, UPT, URZ, URZ, URZ ;  /* 0x000000fffffff290 */ /* 0x000fe4000fffe0ff */
[----:B------:R3:W4:Y:S01]  /*9830*/  @P0 LDS.128 R176, [R222+UR41+0x400] ;  /* 0x00040029deb00984 */ /* 0x0007220008000c00 */
[----:B--2---:R-:W-:Y:S01]  /*9840*/  @P0 IMAD.IADD R0, R225, 0x1, R4 ;  /* 0x00000001e1000824 */ /* 0x004fe200078e0204 */
        /* <DEDUP_REMOVED lines=10> */
.L_x_117:
[----:B------:R-:W-:Y:S05]  /*98f0*/  BSYNC B1 ;  /* 0x0000000000017941 */ /* 0x000fea0003800000 */
.L_x_116:
        /* <DEDUP_REMOVED lines=8> */
[----:B-1----:R-:W-:Y:S02]  /*9980*/  IMAD.MOV.U32 R8, RZ, RZ, 0x192 ;  /* 0x00000192ff087424 */ /* 0x002fe400078e00ff */
[----:B------:R-:W-:Y:S01]  /*9990*/  IMAD.MOV.U32 R13, RZ, RZ, RZ ;  /* 0x000000ffff0d7224 */ /* 0x000fe200078e00ff */
[----:B------:R-:W1:Y:S01]  /*99a0*/  LDCU.64 UR6, c[0x4][0x78] ;  /* 0x01000f00ff0677ac */ /* 0x000e620008000a00 */
[----:B------:R-:W2:Y:S01]  /*99b0*/  LDC.64 R14, c[0x4][R15] ;  /* 0x010000000f0e7b82 */ /* 0x000ea20000000a00 */
[----:B------:R-:W5:Y:S01]  /*99c0*/  LDCU.64 UR4, c[0x4][0x10] ;  /* 0x01000200ff0477ac */ /* 0x000f620008000a00 */
[----:B---3--:R-:W-:Y:S01]  /*99d0*/  MOV R5, UR9 ;  /* 0x0000000900057c02 */ /* 0x008fe20008000f00 */
[----:B------:R-:W-:Y:S01]  /*99e0*/  IMAD.U32 R4, RZ, RZ, UR8 ;  /* 0x00000008ff047e24 */ /* 0x000fe2000f8e00ff */
[----:B-1----:R-:W-:Y:S01]  /*99f0*/  MOV R7, UR7 ;  /* 0x0000000700077c02 */ /* 0x002fe20008000f00 */
[----:B------:R-:W-:Y:S01]  /*9a00*/  IMAD.U32 R6, RZ, RZ, UR6 ;  /* 0x00000006ff067e24 */ /* 0x000fe2000f8e00ff */
[----:B-----5:R-:W-:Y:S01]  /*9a10*/  MOV R11, UR5 ;  /* 0x00000005000b7c02 */ /* 0x020fe20008000f00 */
[----:B------:R-:W-:Y:S02]  /*9a20*/  IMAD.U32 R10, RZ, RZ, UR4 ;  /* 0x00000004ff0a7e24 */ /* 0x000fe4000f8e00ff */
[----:B------:R-:W-:Y:S07]  /*9a30*/  LEPC R20, `(.L_x_121) ;  /* 0x000000001014794e */ /* 0x000fee0000000000 */
[----:B--2-4-:R-:W-:Y:S05]  /*9a40*/  CALL.ABS.NOINC R14 ;  /* 0x000000000e007343 */ /* 0x014fea0003c00000 */
.L_x_121:
[----:B------:R-:W-:Y:S01]  /*9a50*/  ISETP.NE.AND P0, PT, R209, RZ, PT ;  /* 0x000000ffd100720c */ /* 0x000fe20003f05270 */
[----:B------:R-:W-:Y:S05]  /*9a60*/  WARPSYNC.ALL ;  /* 0x0000000000007948 */ /* 0x000fea0003800000 */
[----:B------:R-:W-:Y:S01]  /*9a70*/  R2UR UR4, R146 ;  /* 0x00000000920472ca */ /* 0x000fe200000e0000 */
[--C-:B-1--4-:R-:W-:Y:S01]  /*9a80*/  HADD2.F32 R68, -RZ, R176.reuse.H0_H0 ;  /* 0x200000b0ff447230 */ /* 0x112fe20000004100 */
[----:B------:R-:W-:Y:S01]  /*9a90*/  R2UR UR5, R147 ;  /* 0x00000000930572ca */ /* 0x000fe200000e0000 */
[----:B------:R-:W-:Y:S01]  /*9aa0*/  HADD2.F32 R70, -RZ, R176.H1_H1 ;  /* 0x300000b0ff467230 */ /* 0x000fe20000004100 */
[----:B------:R-:W-:Y:S01]  /*9ab0*/  BSSY.RECONVERGENT B0, `(.L_x_122) ;  /* 0x00000fd000007945 */ /* 0x000fe20003800200 */
[--C-:B------:R-:W-:Y:S02]  /*9ac0*/  HADD2.F32 R69, -RZ, R177.reuse.H0_H0 ;  /* 0x200000b1ff457230 */ /* 0x100fe40000004100 */
[----:B------:R-:W-:Y:S02]  /*9ad0*/  HADD2.F32 R72, -RZ, R177.H1_H1 ;  /* 0x300000b1ff487230 */ /* 0x000fe40000004100 */
[--C-:B------:R-:W-:Y:S02]  /*9ae0*/  HADD2.F32 R71, -RZ, R178.reuse.H0_H0 ;  /* 0x200000b2ff477230 */ /* 0x100fe40000004100 */
[----:B------:R-:W-:Y:S02]  /*9af0*/  HADD2.F32 R74, -RZ, R178.H1_H1 ;  /* 0x300000b2ff4a7230 */ /* 0x000fe40000004100 */
[----:B------:R-:W1:Y:S01]  /*9b00*/  LDTM.x64 R4, tmem[UR4+0xc0] ;  /* 0x0000c004000479ee */ /* 0x000e620008340000 */
[----:B------:R-:W-:Y:S01]  /*9b10*/  NOP ;  /* 0x0000000000007918 */ /* 0x000fe20000000000 */
[----:B------:R-:W-:Y:S01]  /*9b20*/  UIADD3 UR5, UPT, UPT, UR5, 0xb0, URZ ;  /* 0x000000b005057890 */ /* 0x000fe2000fffe0ff */
[--C-:B------:R-:W-:Y:S02]  /*9b30*/  HADD2.F32 R73, -RZ, R179.reuse.H0_H0 ;  /* 0x200000b3ff497230 */ /* 0x100fe40000004100 */
[----:B------:R-:W-:Y:S01]  /*9b40*/  HADD2.F32 R76, -RZ, R179.H1_H1 ;  /* 0x300000b3ff4c7230 */ /* 0x000fe20000004100 */
[----:B------:R-:W-:Y:S01]  /*9b50*/  UPRMT UR5, UR45, 0x654, UR5 ;  /* 0x000006542d057896 */ /* 0x000fe20008000005 */
[--C-:B--2---:R-:W-:Y:S02]  /*9b60*/  HADD2.F32 R75, -RZ, R172.reuse.H0_H0 ;  /* 0x200000acff4b7230 */ /* 0x104fe40000004100 */
[----:B------:R-:W-:Y:S02]  /*9b70*/  HADD2.F32 R78, -RZ, R172.H1_H1 ;  /* 0x300000acff4e7230 */ /* 0x000fe40000004100 */
[--C-:B------:R-:W-:Y:S02]  /*9b80*/  HADD2.F32 R77, -RZ, R173.reuse.H0_H0 ;  /* 0x200000adff4d7230 */ /* 0x100fe40000004100 */
[----:B------:R-:W-:Y:S02]  /*9b90*/  HADD2.F32 R80, -RZ, R173.H1_H1 ;  /* 0x300000adff507230 */ /* 0x000fe40000004100 */
[----:B-1----:R-:W-:Y:S01]  /*9ba0*/  SYNCS.ARRIVE.TRANS64.RED.A1T0 RZ, [UR5], RZ ;  /* 0x000000ffffff79a7 */ /* 0x002fe20008100405 */
[--C-:B------:R-:W-:Y:S02]  /*9bb0*/  HADD2.F32 R79, -RZ, R174.reuse.H0_H0 ;  /* 0x200000aeff4f7230 */ /* 0x100fe40000004100 */
[----:B------:R-:W-:Y:S02]  /*9bc0*/  HADD2.F32 R82, -RZ, R174.H1_H1 ;  /* 0x300000aeff527230 */ /* 0x000fe40000004100 */
[--C-:B------:R-:W-:Y:S02]  /*9bd0*/  HADD2.F32 R81, -RZ, R175.reuse.H0_H0 ;  /* 0x200000afff517230 */ /* 0x100fe40000004100 */
        /* <DEDUP_REMOVED lines=84> */
[----:B------:R-:W-:Y:S01]  /*a120*/  FFMA R3, R145, R78, R3 ;  /* 0x0000004e91037223 */ /* 0x000fe20000000003 */
[----:B------:R-:W-:Y:S01]  /*a130*/  F2FP.RELU.F16.F32.PACK_AB R4, R5, R4 ;  /* 0x000000040504723e */ /* 0x000fe200000008ff */
[----:B------:R-:W-:Y:S01]  /*a140*/  FFMA R14, R145, R77, R14 ;  /* 0x0000004d910e7223 */ /* 0x000fe2000000000e */
[----:B------:R-:W-:Y:S01]  /*a150*/  F2FP.RELU.F16.F32.PACK_AB R5, R7, R6 ;  /* 0x000000060705723e */ /* 0x000fe200000008ff */
[----:B------:R-:W-:Y:S01]  /*a160*/  FFMA R15, R145, R80, R15 ;  /* 0x00000050910f7223 */ /* 0x000fe2000000000f */
[----:B------:R-:W-:Y:S01]  /*a170*/  F2FP.RELU.F16.F32.PACK_AB R6, R9, R8 ;  /* 0x000000080906723e */ /* 0x000fe200000008ff */
[----:B------:R-:W-:Y:S01]  /*a180*/  FFMA R12, R145, R79, R12 ;  /* 0x0000004f910c7223 */ /* 0x000fe2000000000c */
[----:B------:R-:W-:Y:S01]  /*a190*/  F2FP.RELU.F16.F32.PACK_AB R7, R11, R10 ;  /* 0x0000000a0b07723e */ /* 0x000fe200000008ff */
[C---:B------:R-:W-:Y:S01]  /*a1a0*/  FFMA R13, R145.reuse, R82, R13 ;  /* 0x00000052910d7223 */ /* 0x040fe2000000000d */
[C---:B------:R-:W-:Y:S01]  /*a1b0*/  FFMA R18, R145.reuse, R81, R18 ;  /* 0x0000005191127223 */ /* 0x040fe20000000012 */
[C---:B------:R-:W-:Y:S01]  /*a1c0*/  FFMA R19, R145.reuse, R84, R19 ;  /* 0x0000005491137223 */ /* 0x040fe20000000013 */
[C---:B------:R-:W-:Y:S01]  /*a1d0*/  FFMA R16, R145.reuse, R83, R16 ;  /* 0x0000005391107223 */ /* 0x040fe20000000010 */
[----:B------:R1:W-:Y:S01]  /*a1e0*/  STS.128 [R217+UR41+0xc400], R4 ;  /* 0x00c40004d9007988 */ /* 0x0003e20008000c29 */
        /* <DEDUP_REMOVED lines=15> */
[----:B------:R-:W-:Y:S01]  /*a2e0*/  FFMA R24, R145, R91, R24 ;  /* 0x0000005b91187223 */ /* 0x000fe20000000018 */
[----:B------:R-:W-:Y:S01]  /*a2f0*/  F2FP.RELU.F16.F32.PACK_AB R16, R17, R16 ;  /* 0x000000101110723e */ /* 0x000fe200000008ff */
[----:B------:R-:W-:Y:S01]  /*a300*/  FFMA R25, R145, R94, R25 ;  /* 0x0000005e91197223 */ /* 0x000fe20000000019 */
[----:B------:R1:W-:Y:S01]  /*a310*/  STS.128 [R218+0xc400], R8 ;  /* 0x00c40008da007388 */ /* 0x0003e20000000c00 */
[--C-:B------:R-:W-:Y:S01]  /*a320*/  HADD2.F32 R97, -RZ, R167.reuse.H0_H0 ;  /* 0x200000a7ff617230 */ /* 0x100fe20000004100 */
[----:B------:R-:W-:Y:S01]  /*a330*/  F2FP.RELU.F16.F32.PACK_AB R17, R23, R22 ;  /* 0x000000161711723e */ /* 0x000fe200000008ff */
        /* <DEDUP_REMOVED lines=16> */
[C---:B------:R-:W-:Y:S01]  /*a440*/  FFMA R32, R145.reuse, R99, R32 ;  /* 0x0000006391207223 */ /* 0x040fe20000000020 */
[C---:B------:R-:W-:Y:S01]  /*a450*/  FFMA R33, R145.reuse, R102, R33 ;  /* 0x0000006691217223 */ /* 0x040fe20000000021 */
[--C-:B------:R-:W-:Y:S02]  /*a460*/  HADD2.F32 R105, -RZ, R163.reuse.H0_H0 ;  /* 0x200000a3ff697230 */ /* 0x100fe40000004100 */
[----:B------:R-:W-:Y:S01]  /*a470*/  FFMA R38, R145, R101, R38 ;  /* 0x0000006591267223 */ /* 0x000fe20000000026 */
[----:B------:R-:W-:Y:S01]  /*a480*/  HADD2.F32 R108, -RZ, R163.H1_H1 ;  /* 0x300000a3ff6c7230 */ /* 0x000fe20000004100 */
[----:B------:R-:W-:Y:S01]  /*a490*/  F2FP.RELU.F16.F32.PACK_AB R24, R25, R24 ;  /* 0x000000181918723e */ /* 0x000fe200000008ff */
[----:B------:R-:W-:Y:S01]  /*a4a0*/  FFMA R39, R145, R104, R39 ;  /* 0x0000006891277223 */ /* 0x000fe20000000027 */
[--C-:B------:R-:W-:Y:S01]  /*a4b0*/  HADD2.F32 R107, -RZ, R156.reuse.H0_H0 ;  /* 0x2000009cff6b7230 */ /* 0x100fe20000004100 */
[----:B------:R-:W-:Y:S01]  /*a4c0*/  F2FP.RELU.F16.F32.PACK_AB R25, R31, R30 ;  /* 0x0000001e1f19723e */ /* 0x000fe200000008ff */
[----:B------:R-:W-:Y:S01]  /*a4d0*/  FFMA R36, R145, R103, R36 ;  /* 0x0000006791247223 */ /* 0x000fe20000000024 */
        /* <DEDUP_REMOVED lines=90> */
.L_x_123:
[----:B------:R-:W-:Y:S05]  /*aa80*/  BSYNC.RECONVERGENT B0 ;  /* 0x0000000000007941 */ /* 0x000fea0003800200 */
.L_x_122:
[----:B------:R-:W-:Y:S01]  /*aa90*/  BAR.SYNC.DEFER_BLOCKING 0x1, 0x80 ;  /* 0x0042000000007b1d */ /* 0x000fe20000010000 */
[----:B------:R-:W-:Y:S01]  /*aaa0*/  UISETP.NE.AND UP0, UPT, UR50, -0x4, UPT ;  /* 0xfffffffc3200788c */ /* 0x000fe2000bf05270 */
[----:B------:R-:W-:Y:S08]  /*aab0*/  IADD3 R144, PT, PT, R144, 0x1, RZ ;  /* 0x0000000190907810 */ /* 0x000ff00007ffe0ff */
[----:B------:R-:W-:Y:S05]  /*aac0*/  BRA.U !UP0, `(.L_x_124) ;  /* 0x0000000108287547 */ /* 0x000fea000b800000 */
[----:B------:R-:W-:Y:S01]  /*aad0*/  ISETP.NE.AND P0, PT, R215, RZ, PT ;  /* 0x000000ffd700720c */ /* 0x000fe20003f05270 */
[----:B------:R-:W-:Y:S01]  /*aae0*/  IMAD.U32 R3, RZ, RZ, UR51 ;  /* 0x00000033ff037e24 */ /* 0x000fe2000f8e00ff */
[----:B------:R-:W-:Y:S01]  /*aaf0*/  UIADD3 UR51, UPT, UPT, UR51, 0x1, URZ ;  /* 0x0000000133337890 */ /* 0x000fe2000fffe0ff */
[----:B------:R-:W-:Y:S03]  /*ab00*/  IMAD.U32 R0, RZ, RZ, UR45 ;  /* 0x0000002dff007e24 */ /* 0x000fe6000f8e00ff */
[----:B------:R-:W-:Y:S04]  /*ab10*/  UISETP.NE.AND UP0, UPT, UR51, 0x4, UPT ;  /* 0x000000043300788c */ /* 0x000fe8000bf05270 */
[----:B------:R-:W-:Y:S03]  /*ab20*/  USEL UR51, UR51, URZ, UP0 ;  /* 0x000000ff33337287 */ /* 0x000fe60008000000 */
[----:B------:R-:W-:Y:S05]  /*ab30*/  @!P0 LEA R3, R3, UR41, 0x3 ;  /* 0x0000002903038c11 */ /* 0x000fea000f8e18ff */
[----:B------:R-:W-:Y:S05]  /*ab40*/  @!P0 VIADD R3, R3, 0x50 ;  /* 0x0000005003038836 */ /* 0x000fea0000000000 */
[----:B------:R-:W-:Y:S04]  /*ab50*/  @!P0 PRMT R0, R0, 0x654, R3 ;  /* 0x0000065400008816 */ /* 0x000fe80000000003 */
[----:B------:R2:W-:Y:S03]  /*ab60*/  @!P0 SYNCS.ARRIVE.TRANS64.RED.A1T0 RZ, [R0+URZ], RZ ;  /* 0x000000ff00ff89a7 */ /* 0x0005e600081004ff */
.L_x_124:
[----:B------:R-:W-:Y:S01]  /*ab70*/  ISETP.NE.AND P2, PT, R210, RZ, PT ;  /* 0x000000ffd200720c */ /* 0x000fe20003f45270 */
[----:B------:R-:W-:Y:S01]  /*ab80*/  UIADD3 UR50, UPT, UPT, UR50, 0x4, URZ ;  /* 0x0000000432327890 */ /* 0x000fe2000fffe0ff */
[----:B------:R-:W-:Y:S01]  /*ab90*/  ISETP.NE.AND P0, PT, R211, 0x2, PT ;  /* 0x00000002d300780c */ /* 0x000fe20003f05270 */
[----:B------:R-:W-:Y:S01]  /*aba0*/  IMAD.IADD R20, R139, 0x1, R180 ;  /* 0x000000018b147824 */ /* 0x000fe200078e02b4 */
[----:B------:R-:W-:Y:S01]  /*abb0*/  ISETP.NE.AND P1, PT, R144, 0x2, PT ;  /* 0x000000029000780c */ /* 0x000fe20003f25270 */
[----:B------:R-:W-:Y:S01]  /*abc0*/  IMAD.IADD R21, R141, 0x1, R192 ;  /* 0x000000018d157824 */ /* 0x000fe200078e02c0 */
[----:B--2---:R-:W-:Y:S02]  /*abd0*/  SEL R0, RZ, 0x1, P0 ;  /* 0x00000001ff007807 */ /* 0x004fe40000000000 */
[----:B------:R-:W-:Y:S02]  /*abe0*/  SEL R3, RZ, 0x1, P1 ;  /* 0x00000001ff037807 */ /* 0x000fe40000800000 */
[----:B------:R-:W-:Y:S02]  /*abf0*/  LOP3.LUT R203, R203, R0, RZ, 0x3c, !PT ;  /* 0x00000000cbcb7212 */ /* 0x000fe400078e3cff */
[----:B------:R-:W-:Y:S02]  /*ac00*/  LOP3.LUT R204, R204, R3, RZ, 0x3c, !PT ;  /* 0x00000003cccc7212 */ /* 0x000fe400078e3cff */
[----:B------:R-:W-:Y:S02]  /*ac10*/  @P2 R2UR UR44, R202 ;  /* 0x00000000ca2c22ca */ /* 0x000fe400000e0000 */
[----:B------:R-:W-:Y:S02]  /*ac20*/  SEL R211, R211, RZ, P0 ;  /* 0x000000ffd3d37207 */ /* 0x000fe40000000000 */
[----:B------:R-:W-:Y:S01]  /*ac30*/  SEL R144, R144, RZ, P1 ;  /* 0x000000ff90907207 */ /* 0x000fe20000800000 */
[----:B------:R-:W-:Y:S10]  /*ac40*/  @P2 BRA `(.L_x_125) ;  /* 0xffffff9c00a42947 */ /* 0x000ff4000383ffff */
[----:B------:R-:W2:Y:S01]  /*ac50*/  LDCU.64 UR6, c[0x0][0x888] ;  /* 0x00011100ff0677ac */ /* 0x000ea20008000a00 */
[----:B------:R-:W3:Y:S01]  /*ac60*/  LDCU.64 UR4, c[0x0][0x890] ;  /* 0x00011200ff0477ac */ /* 0x000ee20008000a00 */
[----:B--2---:R-:W-:Y:S02]  /*ac70*/  ISETP.NE.U32.AND P2, PT, RZ, UR6, PT ;  /* 0x00000006ff007c0c */ /* 0x004fe4000bf45070 */
[----:B---3--:R-:W-:Y:S02]  /*ac80*/  ISETP.NE.U32.AND P1, PT, RZ, UR4, PT ;  /* 0x00000004ff007c0c */ /* 0x008fe4000bf25070 */
[----:B------:R-:W-:Y:S02]  /*ac90*/  ISETP.NE.AND.EX P2, PT, RZ, UR7, PT, P2 ;  /* 0x00000007ff007c0c */ /* 0x000fe4000bf45320 */
[----:B------:R-:W-:-:S13]  /*aca0*/  ISETP.NE.AND.EX P0, PT, RZ, UR5, PT, P1 ;  /* 0x00000005ff007c0c */ /* 0x000fda000bf05310 */
[----:B------:R-:W-:Y:S05]  /*acb0*/  @P2 BRA P0, `(.L_x_126) ;  /* 0x00000000003c2947 */ /* 0x000fea0000000000 */
[----:B------:R-:W-:-:S13]  /*acc0*/  ISETP.NE.AND.EX P1, PT, RZ, UR5, PT, P1 ;  /* 0x00000005ff007c0c */ /* 0x000fda000bf25310 */
[----:B------:R-:W-:Y:S05]  /*acd0*/  @P1 BRA `(.L_x_127) ;  /* 0x00000000000c1947 */ /* 0x000fea0003800000 */
[----:B------:R-:W-:-:S13]  /*ace0*/  FSETP.NEU.AND P0, PT, R145, RZ, PT ;  /* 0x000000ff9100720b */ /* 0x000fda0003f0d000 */
[----:B------:R-:W-:Y:S05]  /*acf0*/  @!P0 EXIT ;  /* 0x000000000000894d */ /* 0x000fea0003800000 */
[----:B------:R-:W-:Y:S05]  /*ad00*/  BRA `(.L_x_126) ;  /* 0x0000000000287947 */ /* 0x000fea0003800000 */
.L_x_127:
[----:B------:R-:W-:Y:S01]  /*ad10*/  ISETP.NE.AND P0, PT, R212, RZ, PT ;  /* 0x000000ffd400720c */ /* 0x000fe20003f05270 */
[----:B------:R-:W-:-:S12]  /*ad20*/  BSSY.RECONVERGENT B0, `(.L_x_126) ;  /* 0x0000008000007945 */ /* 0x000fd80003800200 */
[----:B------:R-:W-:Y:S05]  /*ad30*/  @P0 BRA `(.L_x_128) ;  /* 0x0000000000100947 */ /* 0x000fea0003800000 */
[----:B------:R-:W-:-:S04]  /*ad40*/  ISETP.NE.U32.AND P0, PT, RZ, UR6, PT ;  /* 0x00000006ff007c0c */ /* 0x000fc8000bf05070 */
[----:B------:R-:W-:-:S13]  /*ad50*/  ISETP.NE.AND.EX P0, PT, RZ, UR7, PT, P0 ;  /* 0x00000007ff007c0c */ /* 0x000fda000bf05300 */
[----:B------:R-:W-:Y:S05]  /*ad60*/  @!P0 EXIT ;  /* 0x000000000000894d */ /* 0x000fea0003800000 */
[----:B------:R-:W-:Y:S05]  /*ad70*/  BRA `(.L_x_129) ;  /* 0x0000000000087947 */ /* 0x000fea0003800000 */
.L_x_128:
[----:B------:R-:W-:-:S13]  /*ad80*/  FSETP.NEU.AND P0, PT, R145, RZ, PT ;  /* 0x000000ff9100720b */ /* 0x000fda0003f0d000 */
[----:B------:R-:W-:Y:S05]  /*ad90*/  @!P0 EXIT ;  /* 0x000000000000894d */ /* 0x000fea0003800000 */
.L_x_129:
[----:B------:R-:W-:Y:S05]  /*ada0*/  BSYNC.RECONVERGENT B0 ;  /* 0x0000000000007941 */ /* 0x000fea0003800200 */
.L_x_126:
[----:B------:R-:W-:Y:S01]  /*adb0*/  ULEA UR4, UR51, UR41, 0x3 ;  /* 0x0000002933047291 */ /* 0x000fe2000f8e18ff */
[----:B------:R-:W-:-:S04]  /*adc0*/  DEPBAR.LE SB0, 0x0 ;  /* 0x000080000000791a */ /* 0x000fc80000000000 */
[----:B------:R-:W-:-:S04]  /*add0*/  UIADD3 UR4, UPT, UPT, UR4, 0x50, URZ ;  /* 0x0000005004047890 */ /* 0x000fc8000fffe0ff */
[----:B------:R-:W-:-:S09]  /*ade0*/  UPRMT UR4, UR45, 0x654, UR4 ;  /* 0x000006542d047896 */ /* 0x000fd20008000004 */
[----:B------:R-:W-:Y:S01]  /*adf0*/  SYNCS.ARRIVE.TRANS64.RED.A1T0 RZ, [UR4], RZ ;  /* 0x000000ffffff79a7 */ /* 0x000fe20008100404 */
[----:B------:R-:W-:Y:S05]  /*ae00*/  EXIT ;  /* 0x000000000000794d */ /* 0x000fea0003800000 */
.L_x_19:
[----:B----4-:R4:W1:Y:S02]  /*ae10*/  SYNCS.PHASECHK.TRANS64.TRYWAIT P0, [R3+URZ+0xd0], R2 ;  /* 0x0000d002030075a7 */ /* 0x01086400080011ff */
[----:B-1----:R-:W-:Y:S05]  /*ae20*/  @!P0 NANOSLEEP.SYNCS 0x989680 ;  /* 0x009896800000895d */ /* 0x002fea0003900000 */
[----:B------:R-:W1:Y:S02]  /*ae30*/  @!P0 SYNCS.PHASECHK.TRANS64 P0, [R3+URZ+0xd0], R2 ;  /* 0x0000d002030085a7 */ /* 0x000e6400080010ff */
[----:B-1----:R-:W-:Y:S05]  /*ae40*/  @!P0 BRA `(.L_x_19) ;  /* 0xfffffffc00f08947 */ /* 0x002fea000383ffff */
[----:B------:R-:W-:Y:S05]  /*ae50*/  BRA `(.L_x_130) ;  /* 0xffffff6400b87947 */ /* 0x000fea000383ffff */
.L_x_22:
[----:B-1----:R-:W-:-:S07]  /*ae60*/  MOV R2, UR41 ;  /* 0x0000002900027c02 */ /* 0x002fce0008000f00 */
.L_x_131:
[----:B-1----:R1:W4:Y:S02]  /*ae70*/  SYNCS.PHASECHK.TRANS64.TRYWAIT P0, [R2+URZ+0x18], R5 ;  /* 0x00001805020075a7 */ /* 0x00232400080011ff */
[----:B----4-:R-:W-:Y:S05]  /*ae80*/  @!P0 NANOSLEEP.SYNCS 0x989680 ;  /* 0x009896800000895d */ /* 0x010fea0003900000 */
[----:B------:R-:W4:Y:S02]  /*ae90*/  @!P0 SYNCS.PHASECHK.TRANS64 P0, [R2+URZ+0x18], R5 ;  /* 0x00001805020085a7 */ /* 0x000f2400080010ff */
[----:B----4-:R-:W-:Y:S05]  /*aea0*/  @!P0 BRA `(.L_x_131) ;  /* 0xfffffffc00f08947 */ /* 0x010fea000383ffff */
[----:B------:R-:W-:Y:S05]  /*aeb0*/  BRA `(.L_x_21) ;  /* 0xffffff6800087947 */ /* 0x000fea000383ffff */
.L_x_28:
[----:B-1----:R-:W-:-:S07]  /*aec0*/  MOV R2, UR17 ;  /* 0x0000001100027c02 */ /* 0x002fce0008000f00 */
.L_x_132:
[----:B-1----:R1:W4:Y:S02]  /*aed0*/  SYNCS.PHASECHK.TRANS64.TRYWAIT P0, [R2+URZ+0x18], R5 ;  /* 0x00001805020075a7 */ /* 0x00232400080011ff */
[----:B----4-:R-:W-:Y:S05]  /*aee0*/  @!P0 NANOSLEEP.SYNCS 0x989680 ;  /* 0x009896800000895d */ /* 0x010fea0003900000 */
[----:B------:R-:W4:Y:S02]  /*aef0*/  @!P0 SYNCS.PHASECHK.TRANS64 P0, [R2+URZ+0x18], R5 ;  /* 0x00001805020085a7 */ /* 0x000f2400080010ff */
[----:B----4-:R-:W-:Y:S05]  /*af00*/  @!P0 BRA `(.L_x_132) ;  /* 0xfffffffc00f08947 */ /* 0x010fea000383ffff */
[----:B------:R-:W-:Y:S05]  /*af10*/  BRA `(.L_x_27) ;  /* 0xffffff6800b47947 */ /* 0x000fea000383ffff */
.L_x_32:
[----:B-1----:R1:W4:Y:S02]  /*af20*/  SYNCS.PHASECHK.TRANS64.TRYWAIT P0, [R2+URZ+0x80], R3 ;  /* 0x00008003020075a7 */ /* 0x00232400080011ff */
[----:B----4-:R-:W-:Y:S05]  /*af30*/  @!P0 NANOSLEEP.SYNCS 0x989680 ;  /* 0x009896800000895d */ /* 0x010fea0003900000 */
[----:B------:R-:W4:Y:S02]  /*af40*/  @!P0 SYNCS.PHASECHK.TRANS64 P0, [R2+URZ+0x80], R3 ;  /* 0x00008003020085a7 */ /* 0x000f2400080010ff */
[----:B----4-:R-:W-:Y:S05]  /*af50*/  @!P0 BRA `(.L_x_32) ;  /* 0xfffffffc00f08947 */ /* 0x010fea000383ffff */
[----:B------:R-:W-:Y:S05]  /*af60*/  BRA `(.L_x_133) ;  /* 0xffffff6c00447947 */ /* 0x000fea000383ffff */
.L_x_36:
[----:B--2---:R-:W-:-:S07]  /*af70*/  MOV R0, UR5 ;  /* 0x0000000500007c02 */ /* 0x004fce0008000f00 */
.L_x_134:
[----:B-1----:R1:W2:Y:S02]  /*af80*/  SYNCS.PHASECHK.TRANS64.TRYWAIT P0, [R0+URZ], R3 ;  /* 0x00000003000075a7 */ /* 0x0022a400080011ff */
[----:B--2---:R-:W-:Y:S05]  /*af90*/  @!P0 NANOSLEEP.SYNCS 0x989680 ;  /* 0x009896800000895d */ /* 0x004fea0003900000 */
[----:B------:R-:W2:Y:S02]  /*afa0*/  @!P0 SYNCS.PHASECHK.TRANS64 P0, [R0+URZ], R3 ;  /* 0x00000003000085a7 */ /* 0x000ea400080010ff */
[----:B--2---:R-:W-:Y:S05]  /*afb0*/  @!P0 BRA `(.L_x_134) ;  /* 0xfffffffc00f08947 */ /* 0x004fea000383ffff */
[----:B------:R-:W-:Y:S05]  /*afc0*/  BRA `(.L_x_135) ;  /* 0xffffff7000b47947 */ /* 0x000fea000383ffff */
.L_x_37:
[----:B--2---:R-:W-:-:S07]  /*afd0*/  MOV R0, UR5 ;  /* 0x0000000500007c02 */ /* 0x004fce0008000f00 */
.L_x_136:
[----:B-1----:R1:W2:Y:S02]  /*afe0*/  SYNCS.PHASECHK.TRANS64.TRYWAIT P0, [R0+URZ], R3 ;  /* 0x00000003000075a7 */ /* 0x0022a400080011ff */
[----:B--2---:R-:W-:Y:S05]  /*aff0*/  @!P0 NANOSLEEP.SYNCS 0x989680 ;  /* 0x009896800000895d */ /* 0x004fea0003900000 */
[----:B------:R-:W2:Y:S02]  /*b000*/  @!P0 SYNCS.PHASECHK.TRANS64 P0, [R0+URZ], R3 ;  /* 0x00000003000085a7 */ /* 0x000ea400080010ff */
[----:B--2---:R-:W-:Y:S05]  /*b010*/  @!P0 BRA `(.L_x_136) ;  /* 0xfffffffc00f08947 */ /* 0x004fea000383ffff */
[----:B------:R-:W-:Y:S05]  /*b020*/  BRA `(.L_x_137) ;  /* 0xffffff7000c07947 */ /* 0x000fea000383ffff */
.L_x_40:
[----:B-1----:R1:W2:Y:S02]  /*b030*/  SYNCS.PHASECHK.TRANS64.TRYWAIT P0, [R0+URZ+0xc0], R5 ;  /* 0x0000c005000075a7 */ /* 0x0022a400080011ff */
[----:B--2---:R-:W-:Y:S05]  /*b040*/  @!P0 NANOSLEEP.SYNCS 0x989680 ;  /* 0x009896800000895d */ /* 0x004fea0003900000 */
[----:B------:R-:W2:Y:S02]  /*b050*/  @!P0 SYNCS.PHASECHK.TRANS64 P0, [R0+URZ+0xc0], R5 ;  /* 0x0000c005000085a7 */ /* 0x000ea400080010ff */
[----:B--2---:R-:W-:Y:S05]  /*b060*/  @!P0 BRA `(.L_x_40) ;  /* 0xfffffffc00f08947 */ /* 0x004fea000383ffff */
[----:B------:R-:W-:Y:S05]  /*b070*/  BRA `(.L_x_138) ;  /* 0xffffff74001c7947 */ /* 0x000fea000383ffff */
.L_x_41:
[----:B------:R-:W-:-:S07]  /*b080*/  MOV R0, UR5 ;  /* 0x0000000500007c02 */ /* 0x000fce0008000f00 */
.L_x_139:
[----:B-1----:R1:W2:Y:S02]  /*b090*/  SYNCS.PHASECHK.TRANS64.TRYWAIT P0, [R0+URZ+0x90], R5 ;  /* 0x00009005000075a7 */ /* 0x0022a400080011ff */
[----:B--2---:R-:W-:Y:S05]  /*b0a0*/  @!P0 NANOSLEEP.SYNCS 0x989680 ;  /* 0x009896800000895d */ /* 0x004fea0003900000 */
[----:B------:R-:W2:Y:S02]  /*b0b0*/  @!P0 SYNCS.PHASECHK.TRANS64 P0, [R0+URZ+0x90], R5 ;  /* 0x00009005000085a7 */ /* 0x000ea400080010ff */
[----:B--2---:R-:W-:Y:S05]  /*b0c0*/  @!P0 BRA `(.L_x_139) ;  /* 0xfffffffc00f08947 */ /* 0x004fea000383ffff */
[----:B------:R-:W-:Y:S05]  /*b0d0*/  BRA `(.L_x_140) ;  /* 0xffffff74002c7947 */ /* 0x000fea000383ffff */
.L_x_42:
[----:B-1----:R1:W2:Y:S02]  /*b0e0*/  SYNCS.PHASECHK.TRANS64.TRYWAIT P1, [R0+URZ+0x80], R5 ;  /* 0x00008005000075a7 */ /* 0x0022a400080211ff */
[----:B--2---:R-:W-:Y:S05]  /*b0f0*/  @!P1 NANOSLEEP.SYNCS 0x989680 ;  /* 0x009896800000995d */ /* 0x004fea0003900000 */
[----:B------:R-:W2:Y:S02]  /*b100*/  @!P1 SYNCS.PHASECHK.TRANS64 P1, [R0+URZ+0x80], R5 ;  /* 0x00008005000095a7 */ /* 0x000ea400080210ff */
[----:B--2---:R-:W-:Y:S05]  /*b110*/  @!P1 BRA `(.L_x_42) ;  /* 0xfffffffc00f09947 */ /* 0x004fea000383ffff */
[----:B------:R-:W-:Y:S05]  /*b120*/  BRA `(.L_x_141) ;  /* 0xffffff74005c7947 */ /* 0x000fea000383ffff */
.L_x_45:
[----:B------:R-:W-:-:S07]  /*b130*/  MOV R0, UR5 ;  /* 0x0000000500007c02 */ /* 0x000fce0008000f00 */
.L_x_142:
[----:B-1----:R1:W2:Y:S02]  /*b140*/  SYNCS.PHASECHK.TRANS64.TRYWAIT P0, [R0+URZ+0x90], R3 ;  /* 0x00009003000075a7 */ /* 0x0022a400080011ff */
[----:B--2---:R-:W-:Y:S05]  /*b150*/  @!P0 NANOSLEEP.SYNCS 0x989680 ;  /* 0x009896800000895d */ /* 0x004fea0003900000 */
[----:B------:R-:W2:Y:S02]  /*b160*/  @!P0 SYNCS.PHASECHK.TRANS64 P0, [R0+URZ+0x90], R3 ;  /* 0x00009003000085a7 */ /* 0x000ea400080010ff */
[----:B--2---:R-:W-:Y:S05]  /*b170*/  @!P0 BRA `(.L_x_142) ;  /* 0xfffffffc00f08947 */ /* 0x004fea000383ffff */
[----:B------:R-:W-:Y:S05]  /*b180*/  BRA `(.L_x_44) ;  /* 0xffffff7400b07947 */ /* 0x000fea000383ffff */
.L_x_52:
[----:B-1----:R1:W2:Y:S02]  /*b190*/  SYNCS.PHASECHK.TRANS64.TRYWAIT P1, [R0+URZ+0x80], R5 ;  /* 0x00008005000075a7 */ /* 0x0022a400080211ff */
[----:B--2---:R-:W-:Y:S05]  /*b1a0*/  @!P1 NANOSLEEP.SYNCS 0x989680 ;  /* 0x009896800000995d */ /* 0x004fea0003900000 */
[----:B------:R-:W2:Y:S02]  /*b1b0*/  @!P1 SYNCS.PHASECHK.TRANS64 P1, [R0+URZ+0x80], R5 ;  /* 0x00008005000095a7 */ /* 0x000ea400080210ff */
[----:B--2---:R-:W-:Y:S05]  /*b1c0*/  @!P1 BRA `(.L_x_52) ;  /* 0xfffffffc00f09947 */ /* 0x004fea000383ffff */
[----:B------:R-:W-:Y:S05]  /*b1d0*/  BRA `(.L_x_143) ;  /* 0xffffff7c00207947 */ /* 0x000fea000383ffff */
.L_x_53:
[----:B------:R-:W-:-:S07]  /*b1e0*/  MOV R3, UR7 ;  /* 0x0000000700037c02 */ /* 0x000fce0008000f00 */
.L_x_144:
[----:B-1----:R1:W2:Y:S02]  /*b1f0*/  SYNCS.PHASECHK.TRANS64.TRYWAIT P0, [R3+URZ+0xb0], R0 ;  /* 0x0000b000030075a7 */ /* 0x0022a400080011ff */
[----:B--2---:R-:W-:Y:S05]  /*b200*/  @!P0 NANOSLEEP.SYNCS 0x989680 ;  /* 0x009896800000895d */ /* 0x004fea0003900000 */
[----:B------:R-:W2:Y:S02]  /*b210*/  @!P0 SYNCS.PHASECHK.TRANS64 P0, [R3+URZ+0xb0], R0 ;  /* 0x0000b000030085a7 */ /* 0x000ea400080010ff */
[----:B--2---:R-:W-:Y:S05]  /*b220*/  @!P0 BRA `(.L_x_144) ;  /* 0xfffffffc00f08947 */ /* 0x004fea000383ffff */
[----:B------:R-:W-:Y:S05]  /*b230*/  BRA `(.L_x_145) ;  /* 0xffffff7c00587947 */ /* 0x000fea000383ffff */
.L_x_56:
[----:B------:R-:W-:Y:S07]  /*b240*/  MOV R0, UR6 ;  /* 0x0000000600007c02 */ /* 0x000fee0008000f00 */
.L_x_146:
[----:B-1----:R1:W2:Y:S02]  /*b250*/  SYNCS.PHASECHK.TRANS64.TRYWAIT P0, [R0+URZ], R3 ;  /* 0x00000003000075a7 */ /* 0x0022a400080011ff */
[----:B--2---:R-:W-:Y:S05]  /*b260*/  @!P0 NANOSLEEP.SYNCS 0x989680 ;  /* 0x009896800000895d */ /* 0x004fea0003900000 */
[----:B------:R-:W2:Y:S02]  /*b270*/  @!P0 SYNCS.PHASECHK.TRANS64 P0, [R0+URZ], R3 ;  /* 0x00000003000085a7 */ /* 0x000ea400080010ff */
[----:B--2---:R-:W-:Y:S05]  /*b280*/  @!P0 BRA `(.L_x_146) ;  /* 0xfffffffc00f08947 */ /* 0x004fea000383ffff */
[----:B------:R-:W-:Y:S05]  /*b290*/  BRA `(.L_x_55) ;  /* 0xffffff7c00747947 */ /* 0x000fea000383ffff */
.L_x_59:
[----:B------:R-:W-:-:S07]  /*b2a0*/  MOV R0, UR6 ;  /* 0x0000000600007c02 */ /* 0x000fce0008000f00 */
.L_x_147:
[----:B--2---:R2:W4:Y:S02]  /*b2b0*/  SYNCS.PHASECHK.TRANS64.TRYWAIT P0, [R0+URZ], R3 ;  /* 0x00000003000075a7 */ /* 0x00452400080011ff */
[----:B----4-:R-:W-:Y:S05]  /*b2c0*/  @!P0 NANOSLEEP.SYNCS 0x989680 ;  /* 0x009896800000895d */ /* 0x010fea0003900000 */
[----:B------:R-:W4:Y:S02]  /*b2d0*/  @!P0 SYNCS.PHASECHK.TRANS64 P0, [R0+URZ], R3 ;  /* 0x00000003000085a7 */ /* 0x000f2400080010ff */
[----:B----4-:R-:W-:Y:S05]  /*b2e0*/  @!P0 BRA `(.L_x_147) ;  /* 0xfffffffc00f08947 */ /* 0x010fea000383ffff */
[----:B------:R-:W-:Y:S05]  /*b2f0*/  BRA `(.L_x_148) ;  /* 0xffffff8000507947 */ /* 0x000fea000383ffff */
.L_x_60:
[----:B------:R-:W-:-:S07]  /*b300*/  MOV R0, UR7 ;  /* 0x0000000700007c02 */ /* 0x000fce0008000f00 */
.L_x_149:
[----:B-1----:R1:W2:Y:S02]  /*b310*/  SYNCS.PHASECHK.TRANS64.TRYWAIT P0, [R0+URZ], R3 ;  /* 0x00000003000075a7 */ /* 0x0022a400080011ff */
[----:B--2---:R-:W-:Y:S05]  /*b320*/  @!P0 NANOSLEEP.SYNCS 0x989680 ;  /* 0x009896800000895d */ /* 0x004fea0003900000 */
[----:B------:R-:W2:Y:S02]  /*b330*/  @!P0 SYNCS.PHASECHK.TRANS64 P0, [R0+URZ], R3 ;  /* 0x00000003000085a7 */ /* 0x000ea400080010ff */
[----:B--2---:R-:W-:Y:S05]  /*b340*/  @!P0 BRA `(.L_x_149) ;  /* 0xfffffffc00f08947 */ /* 0x004fea000383ffff */
[----:B------:R-:W-:Y:S05]  /*b350*/  BRA `(.L_x_150) ;  /* 0xffffff80005c7947 */ /* 0x000fea000383ffff */
.L_x_65:
[----:B---3--:R3:W1:Y:S02]  /*b360*/  SYNCS.PHASECHK.TRANS64.TRYWAIT P0, [R0+URZ+0x80], R3 ;  /* 0x00008003000075a7 */ /* 0x00866400080011ff */
[----:B-1----:R-:W-:Y:S05]  /*b370*/  @!P0 NANOSLEEP.SYNCS 0x989680 ;  /* 0x009896800000895d */ /* 0x002fea0003900000 */
[----:B------:R-:W1:Y:S02]  /*b380*/  @!P0 SYNCS.PHASECHK.TRANS64 P0, [R0+URZ+0x80], R3 ;  /* 0x00008003000085a7 */ /* 0x000e6400080010ff */
[----:B-1----:R-:W-:Y:S05]  /*b390*/  @!P0 BRA `(.L_x_65) ;  /* 0xfffffffc00f08947 */ /* 0x002fea000383ffff */
[----:B------:R-:W-:Y:S05]  /*b3a0*/  BRA `(.L_x_151) ;  /* 0xffffff8400687947 */ /* 0x000fea000383ffff */
.L_x_68:
[----:B------:R-:W-:Y:S07]  /*b3b0*/  MOV R0, UR6 ;  /* 0x0000000600007c02 */ /* 0x000fee0008000f00 */
.L_x_152:
[----:B-1----:R1:W3:Y:S02]  /*b3c0*/  SYNCS.PHASECHK.TRANS64.TRYWAIT P0, [R0+URZ+0x78], R3 ;  /* 0x00007803000075a7 */ /* 0x0022e400080011ff */
[----:B---3--:R-:W-:Y:S05]  /*b3d0*/  @!P0 NANOSLEEP.SYNCS 0x989680 ;  /* 0x009896800000895d */ /* 0x008fea0003900000 */
[----:B------:R-:W3:Y:S02]  /*b3e0*/  @!P0 SYNCS.PHASECHK.TRANS64 P0, [R0+URZ+0x78], R3 ;  /* 0x00007803000085a7 */ /* 0x000ee400080010ff */
[----:B---3--:R-:W-:Y:S05]  /*b3f0*/  @!P0 BRA `(.L_x_152) ;  /* 0xfffffffc00f08947 */ /* 0x008fea000383ffff */
[----:B------:R-:W-:Y:S05]  /*b400*/  BRA `(.L_x_67) ;  /* 0xffffff8800487947 */ /* 0x000fea000383ffff */
.L_x_71:
[----:B------:R-:W-:Y:S07]  /*b410*/  MOV R3, UR6 ;  /* 0x0000000600037c02 */ /* 0x000fee0008000f00 */
.L_x_153:
[----:B-1----:R1:W2:Y:S02]  /*b420*/  SYNCS.PHASECHK.TRANS64.TRYWAIT P0, [R3+URZ+0x50], R12 ;  /* 0x0000500c030075a7 */ /* 0x0022a400080011ff */
[----:B--2---:R-:W-:Y:S05]  /*b430*/  @!P0 NANOSLEEP.SYNCS 0x989680 ;  /* 0x009896800000895d */ /* 0x004fea0003900000 */
[----:B------:R-:W2:Y:S02]  /*b440*/  @!P0 SYNCS.PHASECHK.TRANS64 P0, [R3+URZ+0x50], R12 ;  /* 0x0000500c030085a7 */ /* 0x000ea400080010ff */
[----:B--2---:R-:W-:Y:S05]  /*b450*/  @!P0 BRA `(.L_x_153) ;  /* 0xfffffffc00f08947 */ /* 0x004fea000383ffff */
[----:B------:R-:W-:Y:S05]  /*b460*/  BRA `(.L_x_154) ;  /* 0xffffff8800c07947 */ /* 0x000fea000383ffff */
.L_x_72:
[----:B-1----:R-:W-:Y:S07]  /*b470*/  MOV R3, UR6 ;  /* 0x0000000600037c02 */ /* 0x002fee0008000f00 */
.L_x_155:
[----:B-1----:R1:W2:Y:S02]  /*b480*/  SYNCS.PHASECHK.TRANS64.TRYWAIT P0, [R3+URZ+0x58], R12 ;  /* 0x0000580c030075a7 */ /* 0x0022a400080011ff */
[----:B--2---:R-:W-:Y:S05]  /*b490*/  @!P0 NANOSLEEP.SYNCS 0x989680 ;  /* 0x009896800000895d */ /* 0x004fea0003900000 */
[----:B------:R-:W2:Y:S02]  /*b4a0*/  @!P0 SYNCS.PHASECHK.TRANS64 P0, [R3+URZ+0x58], R12 ;  /* 0x0000580c030085a7 */ /* 0x000ea400080010ff */
[----:B--2---:R-:W-:Y:S05]  /*b4b0*/  @!P0 BRA `(.L_x_155) ;  /* 0xfffffffc00f08947 */ /* 0x004fea000383ffff */
[----:B------:R-:W-:Y:S05]  /*b4c0*/  BRA `(.L_x_156) ;  /* 0xffffff8c00007947 */ /* 0x000fea000383ffff */
.L_x_73:
[----:B-1----:R-:W-:Y:S07]  /*b4d0*/  MOV R3, UR6 ;  /* 0x0000000600037c02 */ /* 0x002fee0008000f00 */
.L_x_157:
[----:B-1----:R1:W2:Y:S02]  /*b4e0*/  SYNCS.PHASECHK.TRANS64.TRYWAIT P0, [R3+URZ+0x60], R12 ;  /* 0x0000600c030075a7 */ /* 0x0022a400080011ff */
[----:B--2---:R-:W-:Y:S05]  /*b4f0*/  @!P0 NANOSLEEP.SYNCS 0x989680 ;  /* 0x009896800000895d */ /* 0x004fea0003900000 */
[----:B------:R-:W2:Y:S02]  /*b500*/  @!P0 SYNCS.PHASECHK.TRANS64 P0, [R3+URZ+0x60], R12 ;  /* 0x0000600c030085a7 */ /* 0x000ea400080010ff */
[----:B--2---:R-:W-:Y:S05]  /*b510*/  @!P0 BRA `(.L_x_157) ;  /* 0xfffffffc00f08947 */ /* 0x004fea000383ffff */
[----:B------:R-:W-:Y:S05]  /*b520*/  BRA `(.L_x_158) ;  /* 0xffffff8c00487947 */ /* 0x000fea000383ffff */
.L_x_74:
[----:B------:R-:W-:Y:S07]  /*b530*/  MOV R3, UR6 ;  /* 0x0000000600037c02 */ /* 0x000fee0008000f00 */
.L_x_159:
[----:B-1----:R1:W2:Y:S02]  /*b540*/  SYNCS.PHASECHK.TRANS64.TRYWAIT P0, [R3+URZ+0x68], R12 ;  /* 0x0000680c030075a7 */ /* 0x0022a400080011ff */
[----:B--2---:R-:W-:Y:S05]  /*b550*/  @!P0 NANOSLEEP.SYNCS 0x989680 ;  /* 0x009896800000895d */ /* 0x004fea0003900000 */
[----:B------:R-:W2:Y:S02]  /*b560*/  @!P0 SYNCS.PHASECHK.TRANS64 P0, [R3+URZ+0x68], R12 ;  /* 0x0000680c030085a7 */ /* 0x000ea400080010ff */
[----:B--2---:R-:W-:Y:S05]  /*b570*/  @!P0 BRA `(.L_x_159) ;  /* 0xfffffffc00f08947 */ /* 0x004fea000383ffff */
[----:B------:R-:W-:Y:S05]  /*b580*/  BRA `(.L_x_160) ;  /* 0xffffff8c00d07947 */ /* 0x000fea000383ffff */
.L_x_76:
[----:B------:R-:W-:-:S07]  /*b590*/  MOV R0, UR6 ;  /* 0x0000000600007c02 */ /* 0x000fce0008000f00 */
.L_x_161:
[----:B-1----:R1:W2:Y:S02]  /*b5a0*/  SYNCS.PHASECHK.TRANS64.TRYWAIT P0, [R0+URZ+0x50], R3 ;  /* 0x00005003000075a7 */ /* 0x0022a400080011ff */
[----:B--2---:R-:W-:Y:S05]  /*b5b0*/  @!P0 NANOSLEEP.SYNCS 0x989680 ;  /* 0x009896800000895d */ /* 0x004fea0003900000 */
[----:B------:R-:W2:Y:S02]  /*b5c0*/  @!P0 SYNCS.PHASECHK.TRANS64 P0, [R0+URZ+0x50], R3 ;  /* 0x00005003000085a7 */ /* 0x000ea400080010ff */
[----:B--2---:R-:W-:Y:S05]  /*b5d0*/  @!P0 BRA `(.L_x_161) ;  /* 0xfffffffc00f08947 */ /* 0x004fea000383ffff */
[----:B------:R-:W-:Y:S05]  /*b5e0*/  BRA `(.L_x_162) ;  /* 0xffffff9000407947 */ /* 0x000fea000383ffff */
.L_x_77:
[----:B-1----:R-:W-:-:S07]  /*b5f0*/  MOV R0, UR6 ;  /* 0x0000000600007c02 */ /* 0x002fce0008000f00 */
.L_x_163:
[----:B-1----:R1:W2:Y:S02]  /*b600*/  SYNCS.PHASECHK.TRANS64.TRYWAIT P0, [R0+URZ+0x58], R3 ;  /* 0x00005803000075a7 */ /* 0x0022a400080011ff */
[----:B--2---:R-:W-:Y:S05]  /*b610*/  @!P0 NANOSLEEP.SYNCS 0x989680 ;  /* 0x009896800000895d */ /* 0x004fea0003900000 */
[----:B------:R-:W2:Y:S02]  /*b620*/  @!P0 SYNCS.PHASECHK.TRANS64 P0, [R0+URZ+0x58], R3 ;  /* 0x00005803000085a7 */ /* 0x000ea400080010ff */
[----:B--2---:R-:W-:Y:S05]  /*b630*/  @!P0 BRA `(.L_x_163) ;  /* 0xfffffffc00f08947 */ /* 0x004fea000383ffff */
[----:B------:R-:W-:Y:S05]  /*b640*/  BRA `(.L_x_164) ;  /* 0xffffff9000307947 */ /* 0x000fea000383ffff */
.L_x_78:
[----:B-1----:R-:W-:-:S07]  /*b650*/  MOV R0, UR6 ;  /* 0x0000000600007c02 */ /* 0x002fce0008000f00 */
.L_x_165:
[----:B-1----:R1:W2:Y:S02]  /*b660*/  SYNCS.PHASECHK.TRANS64.TRYWAIT P0, [R0+URZ+0x60], R3 ;  /* 0x00006003000075a7 */ /* 0x0022a400080011ff */
[----:B--2---:R-:W-:Y:S05]  /*b670*/  @!P0 NANOSLEEP.SYNCS 0x989680 ;  /* 0x009896800000895d */ /* 0x004fea0003900000 */
[----:B------:R-:W2:Y:S02]  /*b680*/  @!P0 SYNCS.PHASECHK.TRANS64 P0, [R0+URZ+0x60], R3 ;  /* 0x00006003000085a7 */ /* 0x000ea400080010ff */
[----:B--2---:R-:W-:Y:S05]  /*b690*/  @!P0 BRA `(.L_x_165) ;  /* 0xfffffffc00f08947 */ /* 0x004fea000383ffff */
[----:B------:R-:W-:Y:S05]  /*b6a0*/  BRA `(.L_x_166) ;  /* 0xffffff9000207947 */ /* 0x000fea000383ffff */
.L_x_80:
[----:B--2---:R2:W4:Y:S02]  /*b6b0*/  SYNCS.PHASECHK.TRANS64.TRYWAIT P0, [R0+URZ+0x80], R3 ;  /* 0x00008003000075a7 */ /* 0x00452400080011ff */
[----:B----4-:R-:W-:Y:S05]  /*b6c0*/  @!P0 NANOSLEEP.SYNCS 0x989680 ;  /* 0x009896800000895d */ /* 0x010fea0003900000 */
[----:B------:R-:W4:Y:S02]  /*b6d0*/  @!P0 SYNCS.PHASECHK.TRANS64 P0, [R0+URZ+0x80], R3 ;  /* 0x00008003000085a7 */ /* 0x000f2400080010ff */
[----:B----4-:R-:W-:Y:S05]  /*b6e0*/  @!P0 BRA `(.L_x_80) ;  /* 0xfffffffc00f08947 */ /* 0x010fea000383ffff */
[----:B------:R-:W-:Y:S05]  /*b6f0*/  BRA `(.L_x_167) ;  /* 0xffffff94000c7947 */ /* 0x000fea000383ffff */
.L_x_93:
[----:B-1----:R-:W-:Y:S04]  /*b700*/  MOV R4, UR41 ;  /* 0x0000002900047c02 */ /* 0x002fe80008000f00 */
[----:B------:R1:W2:Y:S03]  /*b710*/  SYNCS.PHASECHK.TRANS64.TRYWAIT P1, [R4+URZ+0x30], R5 ;  /* 0x00003005040075a7 */ /* 0x0002a600080211ff */
[----:B--2---:R-:W-:Y:S05]  /*b720*/  @!P1 NANOSLEEP.SYNCS 0x989680 ;  /* 0x009896800000995d */ /* 0x004fea0003900000 */
[----:B------:R-:W2:Y:S02]  /*b730*/  @!P1 SYNCS.PHASECHK.TRANS64 P1, [R4+URZ+0x30], R5 ;  /* 0x00003005040095a7 */ /* 0x000ea400080210ff */
[----:B--2---:R-:W-:Y:S05]  /*b740*/  @!P1 BRA `(.L_x_93) ;  /* 0xfffffffc00ec9947 */ /* 0x004fea000383ffff */
[----:B------:R-:W-:Y:S05]  /*b750*/  BRA `(.L_x_92) ;  /* 0xffffffa000c87947 */ /* 0x000fea000383ffff */
.L_x_95:
[----:B--2---:R2:W4:Y:S02]  /*b760*/  SYNCS.PHASECHK.TRANS64.TRYWAIT P0, [R147+URZ+0xa0], R0 ;  /* 0x0000a000930075a7 */ /* 0x00452400080011ff */
[----:B----4-:R-:W-:Y:S05]  /*b770*/  @!P0 NANOSLEEP.SYNCS 0x989680 ;  /* 0x009896800000895d */ /* 0x010fea0003900000 */
[----:B------:R-:W4:Y:S02]  /*b780*/  @!P0 SYNCS.PHASECHK.TRANS64 P0, [R147+URZ+0xa0], R0 ;  /* 0x0000a000930085a7 */ /* 0x000f2400080010ff */
[----:B----4-:R-:W-:Y:S05]  /*b790*/  @!P0 BRA `(.L_x_95) ;  /* 0xfffffffc00f08947 */ /* 0x010fea000383ffff */
[----:B------:R-:W-:Y:S05]  /*b7a0*/  BRA `(.L_x_94) ;  /* 0xffffffa400287947 */ /* 0x000fea000383ffff */
.L_x_104:
[----:B-1----:R1:W2:Y:S02]  /*b7b0*/  SYNCS.PHASECHK.TRANS64.TRYWAIT P0, [R3+URZ+0x30], R0 ;  /* 0x00003000030075a7 */ /* 0x0022a400080011ff */
[----:B--2---:R-:W-:Y:S05]  /*b7c0*/  @!P0 NANOSLEEP.SYNCS 0x989680 ;  /* 0x009896800000895d */ /* 0x004fea0003900000 */
[----:B------:R-:W2:Y:S02]  /*b7d0*/  @!P0 SYNCS.PHASECHK.TRANS64 P0, [R3+URZ+0x30], R0 ;  /* 0x00003000030085a7 */ /* 0x000ea400080010ff */
[----:B--2---:R-:W-:Y:S05]  /*b7e0*/  @!P0 BRA `(.L_x_104) ;  /* 0xfffffffc00f08947 */ /* 0x004fea000383ffff */
[----:B------:R-:W-:Y:S05]  /*b7f0*/  BRA `(.L_x_103) ;  /* 0xffffffb400f07947 */ /* 0x000fea000383ffff */
.L_x_112:
[----:B--2---:R2:W3:Y:S02]  /*b800*/  SYNCS.PHASECHK.TRANS64.TRYWAIT P0, [R0+URZ+0x30], R7 ;  /* 0x00003007000075a7 */ /* 0x0044e400080011ff */
[----:B---3--:R-:W-:Y:S05]  /*b810*/  @!P0 NANOSLEEP.SYNCS 0x989680 ;  /* 0x009896800000895d */ /* 0x008fea0003900000 */
[----:B------:R-:W3:Y:S02]  /*b820*/  @!P0 SYNCS.PHASECHK.TRANS64 P0, [R0+URZ+0x30], R7 ;  /* 0x00003007000085a7 */ /* 0x000ee400080010ff */
[----:B---3--:R-:W-:Y:S05]  /*b830*/  @!P0 BRA `(.L_x_112) ;  /* 0xfffffffc00f08947 */ /* 0x008fea000383ffff */
[----:B------:R-:W-:Y:S05]  /*b840*/  BRA `(.L_x_111) ;  /* 0xffffffc800e47947 */ /* 0x000fea000383ffff */
.L_x_120:
[----:B--2---:R2:W3:Y:S02]  /*b850*/  SYNCS.PHASECHK.TRANS64.TRYWAIT P0, [R3+URZ+0x30], R0 ;  /* 0x00003000030075a7 */ /* 0x0044e400080011ff */
[----:B---3--:R-:W-:Y:S05]  /*b860*/  @!P0 NANOSLEEP.SYNCS 0x989680 ;  /* 0x009896800000895d */ /* 0x008fea0003900000 */
[----:B------:R-:W3:Y:S02]  /*b870*/  @!P0 SYNCS.PHASECHK.TRANS64 P0, [R3+URZ+0x30], R0 ;  /* 0x00003000030085a7 */ /* 0x000ee400080010ff */
[----:B---3--:R-:W-:Y:S05]  /*b880*/  @!P0 BRA `(.L_x_120) ;  /* 0xfffffffc00f08947 */ /* 0x008fea000383ffff */
[----:B------:R-:W-:Y:S05]  /*b890*/  BRA `(.L_x_119) ;  /* 0xffffffdc00d87947 */ /* 0x000fea000383ffff */
        .weak           $__internal_0_$__cuda_sm10x_tcgen05_guardrail_trap_col_being_dealloced_not_returned_by_alloc
        .type           $__internal_0_$__cuda_sm10x_tcgen05_guardrail_trap_col_being_dealloced_not_returned_by_alloc,@function
        .size           $__internal_0_$__cuda_sm10x_tcgen05_guardrail_trap_col_being_dealloced_not_returned_by_alloc,($__internal_1_$__cuda_sm10x_tcgen05_guardrail_trap_phase_invalid_during_alloc - $__internal_0_$__cuda_sm10x_tcgen05_guardrail_trap_col_being_dealloced_not_returned_by_alloc)
$__internal_0_$__cuda_sm10x_tcgen05_guardrail_trap_col_being_dealloced_not_returned_by_alloc:
[----:B------:R-:W-:Y:S05]  /*b8a0*/  BPT.TRAP 0x1 ;  /* 0x000000040000795c */ /* 0x000fea0000300000 */
[----:B------:R-:W-:-:S04]  /*b8b0*/  HFMA2 R3, -RZ, RZ, 0, 0 ;  /* 0x00000000ff037431 */ /* 0x000fc800000001ff */
[----:B------:R-:W-:Y:S05]  /*b8c0*/  RET.REL.NODEC R2 `(_ZN7cutlass13device_kernelINS_4gemm6kernel13GemmUniversalIN4cute5tupleIJiiiiEEENS1_10collective13CollectiveMmaINS1_35MainloopSm100TmaUmmaWarpSpecializedILi3ELi2ELi2ENS5_IJNS4_1CILi1EEESB_SB_EEEEENS5_IJNSA_ILi128EEENSA_ILi256EEENSA_ILi64EEEEEENS_6half_tENS5_IJlSB_lEEESI_SJ_NS4_8TiledMMAINS4_8MMA_AtomIJNS4_20SM100_MMA_F16BF16_SSISI_SI_fLi128ELi256ELNS4_4UMMA5MajorE0ELSO_0ELNSN_7ScaleInE0ELSP_0EEEEEENS4_6LayoutISC_NS5_IJNSA_ILi0EEEST_ST_EEEEENS5_IJNS4_10UnderscoreESW_SW_EEEEENS4_13SM90_TMA_LOADENS4_14ComposedLayoutINS4_7SwizzleILi3ELi4ELi3EEENS4_18smem_ptr_flag_bitsILi16EEENSS_INS5_IJNSA_ILi8EEESG_EEENS5_IJSG_SB_EEEEEEEvNS4_8identityESZ_S19_vS1A_EENS_8epilogue10collective18CollectiveEpilogueINS1C_23Sm100TmaWarpSpecializedILi4ELi2ELi64ELb1ELb0EEEJSH_NS5_IJNSS_ISE_SB_EENSS_ISG_SB_EEEEESI_SJ_SI_SJ_NS1C_6fusion15FusionCallbacksIS1G_NS1K_23LinCombPerRowBiasEltActINS1C_6thread4ReLuESI_fSI_SI_fLi8ELNS_15FloatRoundStyleE2EEESH_S1J_JEEENS4_5SM1004TMEM4LOAD26SM100_TMEM_LOAD_32dp32b64xESZ_S19_NS4_39AutoVectorizingCopyWithAssumedAlignmentILi128EEENS4_14SM90_TMA_STOREES19_S1X_S1X_EEEvvEEEEvNT_6ParamsE) ;  /* 0xffffff4402cc7950 */ /* 0x000fea0003c3ffff */
        .weak           $__internal_1_$__cuda_sm10x_tcgen05_guardrail_trap_phase_invalid_during_alloc
        .type           $__internal_1_$__cuda_sm10x_tcgen05_guardrail_trap_phase_invalid_during_alloc,@function
        .size           $__internal_1_$__cuda_sm10x_tcgen05_guardrail_trap_phase_invalid_during_alloc,($__internal_2_$__cuda_sm10x_tcgen05_guardrail_trap_unallocated_columns_being_dealloced - $__internal_1_$__cuda_sm10x_tcgen05_guardrail_trap_phase_invalid_during_alloc)
$__internal_1_$__cuda_sm10x_tcgen05_guardrail_trap_phase_invalid_during_alloc:
[----:B------:R-:W-:Y:S05]  /*b8d0*/  BPT.TRAP 0x1 ;  /* 0x000000040000795c */ /* 0x000fea0000300000 */
[----:B------:R-:W-:-:S04]  /*b8e0*/  MOV R3, 0x0 ;  /* 0x0000000000037802 */ /* 0x000fc80000000f00 */
[----:B------:R-:W-:Y:S05]  /*b8f0*/  RET.REL.NODEC R2 `(_ZN7cutlass13device_kernelINS_4gemm6kernel13GemmUniversalIN4cute5tupleIJiiiiEEENS1_10collective13CollectiveMmaINS1_35MainloopSm100TmaUmmaWarpSpecializedILi3ELi2ELi2ENS5_IJNS4_1CILi1EEESB_SB_EEEEENS5_IJNSA_ILi128EEENSA_ILi256EEENSA_ILi64EEEEEENS_6half_tENS5_IJlSB_lEEESI_SJ_NS4_8TiledMMAINS4_8MMA_AtomIJNS4_20SM100_MMA_F16BF16_SSISI_SI_fLi128ELi256ELNS4_4UMMA5MajorE0ELSO_0ELNSN_7ScaleInE0ELSP_0EEEEEENS4_6LayoutISC_NS5_IJNSA_ILi0EEEST_ST_EEEEENS5_IJNS4_10UnderscoreESW_SW_EEEEENS4_13SM90_TMA_LOADENS4_14ComposedLayoutINS4_7SwizzleILi3ELi4ELi3EEENS4_18smem_ptr_flag_bitsILi16EEENSS_INS5_IJNSA_ILi8EEESG_EEENS5_IJSG_SB_EEEEEEEvNS4_8identityESZ_S19_vS1A_EENS_8epilogue10collective18CollectiveEpilogueINS1C_23Sm100TmaWarpSpecializedILi4ELi2ELi64ELb1ELb0EEEJSH_NS5_IJNSS_ISE_SB_EENSS_ISG_SB_EEEEESI_SJ_SI_SJ_NS1C_6fusion15FusionCallbacksIS1G_NS1K_23LinCombPerRowBiasEltActINS1C_6thread4ReLuESI_fSI_SI_fLi8ELNS_15FloatRoundStyleE2EEESH_S1J_JEEENS4_5SM1004TMEM4LOAD26SM100_TMEM_LOAD_32dp32b64xESZ_S19_NS4_39AutoVectorizingCopyWithAssumedAlignmentILi128EEENS4_14SM90_TMA_STOREES19_S1X_S1X_EEEvvEEEEvNT_6ParamsE) ;  /* 0xffffff4402c07950 */ /* 0x000fea0003c3ffff */
        .weak           $__internal_2_$__cuda_sm10x_tcgen05_guardrail_trap_unallocated_columns_being_dealloced
        .type           $__internal_2_$__cuda_sm10x_tcgen05_guardrail_trap_unallocated_columns_being_dealloced,@function
        .size           $__internal_2_$__cuda_sm10x_tcgen05_guardrail_trap_unallocated_columns_being_dealloced,(.L_x_169 - $__internal_2_$__cuda_sm10x_tcgen05_guardrail_trap_unallocated_columns_being_dealloced)
$__internal_2_$__cuda_sm10x_tcgen05_guardrail_trap_unallocated_columns_being_dealloced:
[----:B------:R-:W-:Y:S05]  /*b900*/  BPT.TRAP 0x1 ;  /* 0x000000040000795c */ /* 0x000fea0000300000 */
[----:B------:R-:W-:-:S04]  /*b910*/  HFMA2 R3, -RZ, RZ, 0, 0 ;  /* 0x00000000ff037431 */ /* 0x000fc800000001ff */
[----:B------:R-:W-:Y:S05]  /*b920*/  RET.REL.NODEC R2 `(_ZN7cutlass13device_kernelINS_4gemm6kernel13GemmUniversalIN4cute5tupleIJiiiiEEENS1_10collective13CollectiveMmaINS1_35MainloopSm100TmaUmmaWarpSpecializedILi3ELi2ELi2ENS5_IJNS4_1CILi1EEESB_SB_EEEEENS5_IJNSA_ILi128EEENSA_ILi256EEENSA_ILi64EEEEEENS_6half_tENS5_IJlSB_lEEESI_SJ_NS4_8TiledMMAINS4_8MMA_AtomIJNS4_20SM100_MMA_F16BF16_SSISI_SI_fLi128ELi256ELNS4_4UMMA5MajorE0ELSO_0ELNSN_7ScaleInE0ELSP_0EEEEEENS4_6LayoutISC_NS5_IJNSA_ILi0EEEST_ST_EEEEENS5_IJNS4_10UnderscoreESW_SW_EEEEENS4_13SM90_TMA_LOADENS4_14ComposedLayoutINS4_7SwizzleILi3ELi4ELi3EEENS4_18smem_ptr_flag_bitsILi16EEENSS_INS5_IJNSA_ILi8EEESG_EEENS5_IJSG_SB_EEEEEEEvNS4_8identityESZ_S19_vS1A_EENS_8epilogue10collective18CollectiveEpilogueINS1C_23Sm100TmaWarpSpecializedILi4ELi2ELi64ELb1ELb0EEEJSH_NS5_IJNSS_ISE_SB_EENSS_ISG_SB_EEEEESI_SJ_SI_SJ_NS1C_6fusion15FusionCallbacksIS1G_NS1K_23LinCombPerRowBiasEltActINS1C_6thread4ReLuESI_fSI_SI_fLi8ELNS_15FloatRoundStyleE2EEESH_S1J_JEEENS4_5SM1004TMEM4LOAD26SM100_TMEM_LOAD_32dp32b64xESZ_S19_NS4_39AutoVectorizingCopyWithAssumedAlignmentILi128EEENS4_14SM90_TMA_STOREES19_S1X_S1X_EEEvvEEEEvNT_6ParamsE) ;  /* 0xffffff4402b47950 */ /* 0x000fea0003c3ffff */
.L_x_168:
[----:B------:R-:W-:-:S00]  /*b930*/  BRA `(.L_x_168) ;  /* 0xfffffffc00fc7947 */ /* 0x000fc0000383ffff */
[----:B------:R-:W-:-:S00]  /*b940*/  NOP ;  /* 0x0000000000007918 */ /* 0x000fc00000000000 */
        /* <DEDUP_REMOVED lines=11> */
.L_x_169:


//--------------------- .nv.global.init           --------------------------
	.section	.nv.global.init,"aw",@progbits
.nv.global.init:
	.type		$str$27,@object
	.size		$str$27,($str$28 - $str$27)
$str$27:
        /*0000*/ 	.byte	0x28, 0x61, 0x64, 0x64, 0x72, 0x65, 0x73, 0x73, 0x20, 0x26, 0x20, 0x6d, 0x61, 0x73, 0x6b, 0x29
        /*0010*/ 	.byte	0x20, 0x3d, 0x3d, 0x20, 0x30, 0x00
	.type		$str$28,@object
	.size		$str$28,($str$26 - $str$28)
$str$28:
        /*0016*/ 	.byte	0x2f, 0x74, 0x6d, 0x70, 0x2f, 0x63, 0x75, 0x74, 0x6c, 0x61, 0x73, 0x73, 0x5f, 0x73, 0x77, 0x65
        /*0026*/ 	.byte	0x65, 0x70, 0x5f, 0x73, 0x72, 0x63, 0x2f, 0x69, 0x6e, 0x63, 0x6c, 0x75, 0x64, 0x65, 0x2f, 0x63
        /*0036*/ 	.byte	0x75, 0x74, 0x65, 0x2f, 0x70, 0x6f, 0x69, 0x6e, 0x74, 0x65, 0x72, 0x5f, 0x66, 0x6c, 0x61, 0x67
        /*0046*/ 	.byte	0x67, 0x65, 0x64, 0x2e, 0x68, 0x70, 0x70, 0x00
	.type		$str$26,@object
	.size		$str$26,($str$25 - $str$26)
$str$26:
        /*004e*/ 	.byte	0x2f, 0x74, 0x6d, 0x70, 0x2f, 0x63, 0x75, 0x74, 0x6c, 0x61, 0x73, 0x73, 0x5f, 0x73, 0x77, 0x65
        /*005e*/ 	.byte	0x65, 0x70, 0x5f, 0x73, 0x72, 0x63, 0x2f, 0x69, 0x6e, 0x63, 0x6c, 0x75, 0x64, 0x65, 0x2f, 0x63
        /*006e*/ 	.byte	0x75, 0x74, 0x65, 0x2f, 0x61, 0x74, 0x6f, 0x6d, 0x2f, 0x63, 0x6f, 0x70, 0x79, 0x5f, 0x74, 0x72
        /*007e*/ 	.byte	0x61, 0x69, 0x74, 0x73, 0x5f, 0x73, 0x6d, 0x31, 0x30, 0x30, 0x2e, 0x68, 0x70, 0x70, 0x00
	.type		$str$25,@object
	.size		$str$25,(__unnamed_1 - $str$25)
$str$25:
        /*008d*/ 	.byte	0x28, 0x28, 0x75, 0x69, 0x6e, 0x74, 0x33, 0x32, 0x5f, 0x74, 0x28, 0x74, 0x68, 0x72, 0x65, 0x61
        /*009d*/ 	.byte	0x64, 0x49, 0x64, 0x78, 0x2e, 0x78, 0x29, 0x20, 0x2f, 0x20, 0x33, 0x32, 0x29, 0x20, 0x25, 0x20
        /*00ad*/ 	.byte	0x34, 0x29, 0x20, 0x3d, 0x3d, 0x20, 0x28, 0x28, 0x28, 0x74, 0x6d, 0x65, 0x6d, 0x5f, 0x61, 0x64
        /*00bd*/ 	.byte	0x64, 0x72, 0x20, 0x3e, 0x3e, 0x20, 0x31, 0x36, 0x29, 0x20, 0x2f, 0x20, 0x33, 0x32, 0x29, 0x20
        /*00cd*/ 	.byte	0x25, 0x20, 0x34, 0x29, 0x00
	.type		__unnamed_1,@object
	.size		__unnamed_1,(__unnamed_2 - __unnamed_1)
__unnamed_1:
        /*00d2*/ 	.byte	0x61, 0x75, 0x74, 0x6f, 0x20, 0x63, 0x75, 0x74, 0x65, 0x3a, 0x3a, 0x61, 0x73, 0x5f, 0x70, 0x6f
        /* <DEDUP_REMOVED lines=24> */
        /*0262*/ 	.byte	0x3e, 0x3e, 0x3e, 0x3e, 0x5d, 0x00
	.type		__unnamed_2,@object
	.size		__unnamed_2,(.L_2 - __unnamed_2)
__unnamed_2:
        /* <DEDUP_REMOVED lines=43> */
        /*0518*/ 	.byte	0x74, 0x65, 0x3a, 0x3a, 0x43, 0x3c, 0x30, 0x3e, 0x3e, 0x3e, 0x3e, 0x5d, 0x00
.L_2:


//--------------------- .nv.shared._ZN7cutlass13device_kernelINS_4gemm6kernel13GemmUniversalIN4cute5tupleIJiiiiEEENS1_10collective13CollectiveMmaINS1_35MainloopSm100TmaUmmaWarpSpecializedILi3ELi2ELi2ENS5_IJNS4_1CILi1EEESB_SB_EEEEENS5_IJNSA_ILi128EEENSA_ILi256EEENSA_ILi64EEEEEENS_6half_tENS5_IJlSB_lEEESI_SJ_NS4_8TiledMMAINS4_8MMA_AtomIJNS4_20SM100_MMA_F16BF16_SSISI_SI_fLi128ELi256ELNS4_4UMMA5MajorE0ELSO_0ELNSN_7ScaleInE0ELSP_0EEEEEENS4_6LayoutISC_NS5_IJNSA_ILi0EEEST_ST_EEEEENS5_IJNS4_10UnderscoreESW_SW_EEEEENS4_13SM90_TMA_LOADENS4_14ComposedLayoutINS4_7SwizzleILi3ELi4ELi3EEENS4_18smem_ptr_flag_bitsILi16EEENSS_INS5_IJNSA_ILi8EEESG_EEENS5_IJSG_SB_EEEEEEEvNS4_8identityESZ_S19_vS1A_EENS_8epilogue10collective18CollectiveEpilogueINS1C_23Sm100TmaWarpSpecializedILi4ELi2ELi64ELb1ELb0EEEJSH_NS5_IJNSS_ISE_SB_EENSS_ISG_SB_EEEEESI_SJ_SI_SJ_NS1C_6fusion15FusionCallbacksIS1G_NS1K_23LinCombPerRowBiasEltActINS1C_6thread4ReLuESI_fSI_SI_fLi8ELNS_15FloatRoundStyleE2EEESH_S1J_JEEENS4_5SM1004TMEM4LOAD26SM100_TMEM_LOAD_32dp32b64xESZ_S19_NS4_39AutoVectorizingCopyWithAssumedAlignmentILi128EEENS4_14SM90_TMA_STOREES19_S1X_S1X_EEEvvEEEEvNT_6ParamsE --------------------------
	.section	.nv.shared._ZN7cutlass13device_kernelINS_4gemm6kernel13GemmUniversalIN4cute5tupleIJiiiiEEENS1_10collective13CollectiveMmaINS1_35MainloopSm100TmaUmmaWarpSpecializedILi3ELi2ELi2ENS5_IJNS4_1CILi1EEESB_SB_EEEEENS5_IJNSA_ILi128EEENSA_ILi256EEENSA_ILi64EEEEEENS_6half_tENS5_IJlSB_lEEESI_SJ_NS4_8TiledMMAINS4_8MMA_AtomIJNS4_20SM100_MMA_F16BF16_SSISI_SI_fLi128ELi256ELNS4_4UMMA5MajorE0ELSO_0ELNSN_7ScaleInE0ELSP_0EEEEEENS4_6LayoutISC_NS5_IJNSA_ILi0EEEST_ST_EEEEENS5_IJNS4_10UnderscoreESW_SW_EEEEENS4_13SM90_TMA_LOADENS4_14ComposedLayoutINS4_7SwizzleILi3ELi4ELi3EEENS4_18smem_ptr_flag_bitsILi16EEENSS_INS5_IJNSA_ILi8EEESG_EEENS5_IJSG_SB_EEEEEEEvNS4_8identityESZ_S19_vS1A_EENS_8epilogue10collective18CollectiveEpilogueINS1C_23Sm100TmaWarpSpecializedILi4ELi2ELi64ELb1ELb0EEEJSH_NS5_IJNSS_ISE_SB_EENSS_ISG_SB_EEEEESI_SJ_SI_SJ_NS1C_6fusion15FusionCallbacksIS1G_NS1K_23LinCombPerRowBiasEltActINS1C_6thread4ReLuESI_fSI_SI_fLi8ELNS_15FloatRoundStyleE2EEESH_S1J_JEEENS4_5SM1004TMEM4LOAD26SM100_TMEM_LOAD_32dp32b64xESZ_S19_NS4_39AutoVectorizingCopyWithAssumedAlignmentILi128EEENS4_14SM90_TMA_STOREES19_S1X_S1X_EEEvvEEEEvNT_6ParamsE,"aw",@nobits
	.sectionflags	@""
	.align	16
	.zero		1024


//--------------------- .nv.shared.reserved.0     --------------------------
	.section	.nv.shared.reserved.0,"aw",@nobits
	.weak		__nv_reservedSMEM_offset_0_alias
	.size		__nv_reservedSMEM_offset_0_alias, 0, 64
	.other		__nv_reservedSMEM_offset_0_alias,@"STO_CUDA_RESERVED_SHARED STV_DEFAULT"
__nv_reservedSMEM_offset_0_alias:
	.zero		0
.nv.shared.reserved.0:
	.zero		64
	.weak		__nv_reservedSMEM_tcgen05_partition
	.type		__nv_reservedSMEM_tcgen05_partition,@object
	.size		__nv_reservedSMEM_tcgen05_partition,(.L_0 - __nv_reservedSMEM_tcgen05_partition)
__nv_reservedSMEM_tcgen05_partition:
	.zero		32
.L_0:


//--------------------- .nv.global                --------------------------
	.section	.nv.global,"aw",@nobits
.nv.global:
	.type		_ZN39_INTERNAL_42e0fda6_4_k_cu_e9ddb9d5_26854cute1_E,@object
	.size		_ZN39_INTERNAL_42e0fda6_4_k_cu_e9ddb9d5_26854cute1_E,(_ZN39_INTERNAL_42e0fda6_4_k_cu_e9ddb9d5_26854cuda3std3__45__cpo6cbeginE - _ZN39_INTERNAL_42e0fda6_4_k_cu_e9ddb9d5_26854cute1_E)
_ZN39_INTERNAL_42e0fda6_4_k_cu_e9ddb9d5_26854cute1_E:
	.zero		1
	.type		_ZN39_INTERNAL_42e0fda6_4_k_cu_e9ddb9d5_26854cuda3std3__45__cpo6cbeginE,@object
	.size		_ZN39_INTERNAL_42e0fda6_4_k_cu_e9ddb9d5_26854cuda3std3__45__cpo6cbeginE,(_ZN39_INTERNAL_42e0fda6_4_k_cu_e9ddb9d5_26854cuda3std3__48in_placeE - _ZN39_INTERNAL_42e0fda6_4_k_cu_e9ddb9d5_26854cuda3std3__45__cpo6cbeginE)
_ZN39_INTERNAL_42e0fda6_4_k_cu_e9ddb9d5_26854cuda3std3__45__cpo6cbeginE:
	.zero		1
	.type		_ZN39_INTERNAL_42e0fda6_4_k_cu_e9ddb9d5_26854cuda3std3__48in_placeE,@object
	.size		_ZN39_INTERNAL_42e0fda6_4_k_cu_e9ddb9d5_26854cuda3std3__48in_placeE,(_ZN39_INTERNAL_42e0fda6_4_k_cu_e9ddb9d5_26854cuda3std6ranges3__45__cpo9iter_moveE - _ZN39_INTERNAL_42e0fda6_4_k_cu_e9ddb9d5_26854cuda3std3__48in_placeE)
_ZN39_INTERNAL_42e0fda6_4_k_cu_e9ddb9d5_26854cuda3std3__48in_placeE:
	.zero		1
	.type		_ZN39_INTERNAL_42e0fda6_4_k_cu_e9ddb9d5_26854cuda3std6ranges3__45__cpo9iter_moveE,@object
	.size		_ZN39_INTERNAL_42e0fda6_4_k_cu_e9ddb9d5_26854cuda3std6ranges3__45__cpo9iter_moveE,(_ZN39_INTERNAL_42e0fda6_4_k_cu_e9ddb9d5_26854cuda3std3__45__cpo5beginE - _ZN39_INTERNAL_42e0fda6_4_k_cu_e9ddb9d5_26854cuda3std6ranges3__45__cpo9iter_moveE)
_ZN39_INTERNAL_42e0fda6_4_k_cu_e9ddb9d5_26854cuda3std6ranges3__45__cpo9iter_moveE:
	.zero		1
	.type		_ZN39_INTERNAL_42e0fda6_4_k_cu_e9ddb9d5_26854cuda3std3__45__cpo5beginE,@object
	.size		_ZN39_INTERNAL_42e0fda6_4_k_cu_e9ddb9d5_26854cuda3std3__45__cpo5beginE,(_ZN39_INTERNAL_42e0fda6_4_k_cu_e9ddb9d5_26854cuda3std3__441_GLOBAL__N__42e0fda6_4_k_cu_e9ddb9d5_26856ignoreE - _ZN39_INTERNAL_42e0fda6_4_k_cu_e9ddb9d5_26854cuda3std3__45__cpo5beginE)
_ZN39_INTERNAL_42e0fda6_4_k_cu_e9ddb9d5_26854cuda3std3__45__cpo5beginE:
	.zero		1
	.type		_ZN39_INTERNAL_42e0fda6_4_k_cu_e9ddb9d5_26854cuda3std3__441_GLOBAL__N__42e0fda6_4_k_cu_e9ddb9d5_26856ignoreE,@object
	.size		_ZN39_INTERNAL_42e0fda6_4_k_cu_e9ddb9d5_26854cuda3std3__441_GLOBAL__N__42e0fda6_4_k_cu_e9ddb9d5_26856ignoreE,(_ZN39_INTERNAL_42e0fda6_4_k_cu_e9ddb9d5_26854cute7productE - _ZN39_INTERNAL_42e0fda6_4_k_cu_e9ddb9d5_26854cuda3std3__441_GLOBAL__N__42e0fda6_4_k_cu_e9ddb9d5_26856ignoreE)
_ZN39_INTERNAL_42e0fda6_4_k_cu_e9ddb9d5_26854cuda3std3__441_GLOBAL__N__42e0fda6_4_k_cu_e9ddb9d5_26856ignoreE:
	.zero		1
	.type		_ZN39_INTERNAL_42e0fda6_4_k_cu_e9ddb9d5_26854cute7productE,@object
	.size		_ZN39_INTERNAL_42e0fda6_4_k_cu_e9ddb9d5_26854cute7productE,(_ZN39_INTERNAL_42e0fda6_4_k_cu_e9ddb9d5_26854cuda3std3__45__cpo3endE - _ZN39_INTERNAL_42e0fda6_4_k_cu_e9ddb9d5_26854cute7productE)
_ZN39_INTERNAL_42e0fda6_4_k_cu_e9ddb9d5_26854cute7productE:
	.zero		1
	.type		_ZN39_INTERNAL_42e0fda6_4_k_cu_e9ddb9d5_26854cuda3std3__45__cpo3endE,@object
	.size		_ZN39_INTERNAL_42e0fda6_4_k_cu_e9ddb9d5_26854cuda3std3__45__cpo3endE,(_ZN39_INTERNAL_42e0fda6_4_k_cu_e9ddb9d5_26854cuda3std3__419piecewise_constructE - _ZN39_INTERNAL_42e0fda6_4_k_cu_e9ddb9d5_26854cuda3std3__45__cpo3endE)
_ZN39_INTERNAL_42e0fda6_4_k_cu_e9ddb9d5_26854cuda3std3__45__cpo3endE:
	.zero		1
	.type		_ZN39_INTERNAL_42e0fda6_4_k_cu_e9ddb9d5_26854cuda3std3__419piecewise_constructE,@object
	.size		_ZN39_INTERNAL_42e0fda6_4_k_cu_e9ddb9d5_26854cuda3std3__419piecewise_constructE,(_ZN39_INTERNAL_42e0fda6_4_k_cu_e9ddb9d5_26854cuda3std3__45__cpo4cendE - _ZN39_INTERNAL_42e0fda6_4_k_cu_e9ddb9d5_26854cuda3std3__419piecewise_constructE)
_ZN39_INTERNAL_42e0fda6_4_k_cu_e9ddb9d5_26854cuda3std3__419piecewise_constructE:
	.zero		1
	.type		_ZN39_INTERNAL_42e0fda6_4_k_cu_e9ddb9d5_26854cuda3std3__45__cpo4cendE,@object
	.size		_ZN39_INTERNAL_42e0fda6_4_k_cu_e9ddb9d5_26854cuda3std3__45__cpo4cendE,(_ZN39_INTERNAL_42e0fda6_4_k_cu_e9ddb9d5_26854cuda3std6ranges3__45__cpo4swapE - _ZN39_INTERNAL_42e0fda6_4_k_cu_e9ddb9d5_26854cuda3std3__45__cpo4cendE)
_ZN39_INTERNAL_42e0fda6_4_k_cu_e9ddb9d5_26854cuda3std3__45__cpo4cendE:
	.zero		1
	.type		_ZN39_INTERNAL_42e0fda6_4_k_cu_e9ddb9d5_26854cuda3std6ranges3__45__cpo4swapE,@object
	.size		_ZN39_INTERNAL_42e0fda6_4_k_cu_e9ddb9d5_26854cuda3std6ranges3__45__cpo4swapE,(.L_10 - _ZN39_INTERNAL_42e0fda6_4_k_cu_e9ddb9d5_26854cuda3std6ranges3__45__cpo4swapE)
_ZN39_INTERNAL_42e0fda6_4_k_cu_e9ddb9d5_26854cuda3std6ranges3__45__cpo4swapE:
	.zero		1
.L_10:


//--------------------- .nv.constant0._ZN7cutlass13device_kernelINS_4gemm6kernel13GemmUniversalIN4cute5tupleIJiiiiEEENS1_10collective13CollectiveMmaINS1_35MainloopSm100TmaUmmaWarpSpecializedILi3ELi2ELi2ENS5_IJNS4_1CILi1EEESB_SB_EEEEENS5_IJNSA_ILi128EEENSA_ILi256EEENSA_ILi64EEEEEENS_6half_tENS5_IJlSB_lEEESI_SJ_NS4_8TiledMMAINS4_8MMA_AtomIJNS4_20SM100_MMA_F16BF16_SSISI_SI_fLi128ELi256ELNS4_4UMMA5MajorE0ELSO_0ELNSN_7ScaleInE0ELSP_0EEEEEENS4_6LayoutISC_NS5_IJNSA_ILi0EEEST_ST_EEEEENS5_IJNS4_10UnderscoreESW_SW_EEEEENS4_13SM90_TMA_LOADENS4_14ComposedLayoutINS4_7SwizzleILi3ELi4ELi3EEENS4_18smem_ptr_flag_bitsILi16EEENSS_INS5_IJNSA_ILi8EEESG_EEENS5_IJSG_SB_EEEEEEEvNS4_8identityESZ_S19_vS1A_EENS_8epilogue10collective18CollectiveEpilogueINS1C_23Sm100TmaWarpSpecializedILi4ELi2ELi64ELb1ELb0EEEJSH_NS5_IJNSS_ISE_SB_EENSS_ISG_SB_EEEEESI_SJ_SI_SJ_NS1C_6fusion15FusionCallbacksIS1G_NS1K_23LinCombPerRowBiasEltActINS1C_6thread4ReLuESI_fSI_SI_fLi8ELNS_15FloatRoundStyleE2EEESH_S1J_JEEENS4_5SM1004TMEM4LOAD26SM100_TMEM_LOAD_32dp32b64xESZ_S19_NS4_39AutoVectorizingCopyWithAssumedAlignmentILi128EEENS4_14SM90_TMA_STOREES19_S1X_S1X_EEEvvEEEEvNT_6ParamsE --------------------------
	.section	.nv.constant0._ZN7cutlass13device_kernelINS_4gemm6kernel13GemmUniversalIN4cute5tupleIJiiiiEEENS1_10collective13CollectiveMmaINS1_35MainloopSm100TmaUmmaWarpSpecializedILi3ELi2ELi2ENS5_IJNS4_1CILi1EEESB_SB_EEEEENS5_IJNSA_ILi128EEENSA_ILi256EEENSA_ILi64EEEEEENS_6half_tENS5_IJlSB_lEEESI_SJ_NS4_8TiledMMAINS4_8MMA_AtomIJNS4_20SM100_MMA_F16BF16_SSISI_SI_fLi128ELi256ELNS4_4UMMA5MajorE0ELSO_0ELNSN_7ScaleInE0ELSP_0EEEEEENS4_6LayoutISC_NS5_IJNSA_ILi0EEEST_ST_EEEEENS5_IJNS4_10UnderscoreESW_SW_EEEEENS4_13SM90_TMA_LOADENS4_14ComposedLayoutINS4_7SwizzleILi3ELi4ELi3EEENS4_18smem_ptr_flag_bitsILi16EEENSS_INS5_IJNSA_ILi8EEESG_EEENS5_IJSG_SB_EEEEEEEvNS4_8identityESZ_S19_vS1A_EENS_8epilogue10collective18CollectiveEpilogueINS1C_23Sm100TmaWarpSpecializedILi4ELi2ELi64ELb1ELb0EEEJSH_NS5_IJNSS_ISE_SB_EENSS_ISG_SB_EEEEESI_SJ_SI_SJ_NS1C_6fusion15FusionCallbacksIS1G_NS1K_23LinCombPerRowBiasEltActINS1C_6thread4ReLuESI_fSI_SI_fLi8ELNS_15FloatRoundStyleE2EEESH_S1J_JEEENS4_5SM1004TMEM4LOAD26SM100_TMEM_LOAD_32dp32b64xESZ_S19_NS4_39AutoVectorizingCopyWithAssumedAlignmentILi128EEENS4_14SM90_TMA_STOREES19_S1X_S1X_EEEvvEEEEvNT_6ParamsE,"a",@progbits
	.sectionflags	@""
	.align	4
.nv.constant0._ZN7cutlass13device_kernelINS_4gemm6kernel13GemmUniversalIN4cute5tupleIJiiiiEEENS1_10collective13CollectiveMmaINS1_35MainloopSm100TmaUmmaWarpSpecializedILi3ELi2ELi2ENS5_IJNS4_1CILi1EEESB_SB_EEEEENS5_IJNSA_ILi128EEENSA_ILi256EEENSA_ILi64EEEEEENS_6half_tENS5_IJlSB_lEEESI_SJ_NS4_8TiledMMAINS4_8MMA_AtomIJNS4_20SM100_MMA_F16BF16_SSISI_SI_fLi128ELi256ELNS4_4UMMA5MajorE0ELSO_0ELNSN_7ScaleInE0ELSP_0EEEEEENS4_6LayoutISC_NS5_IJNSA_ILi0EEEST_ST_EEEEENS5_IJNS4_10UnderscoreESW_SW_EEEEENS4_13SM90_TMA_LOADENS4_14ComposedLayoutINS4_7SwizzleILi3ELi4ELi3EEENS4_18smem_ptr_flag_bitsILi16EEENSS_INS5_IJNSA_ILi8EEESG_EEENS5_IJSG_SB_EEEEEEEvNS4_8identityESZ_S19_vS1A_EENS_8epilogue10collective18CollectiveEpilogueINS1C_23Sm100TmaWarpSpecializedILi4ELi2ELi64ELb1ELb0EEEJSH_NS5_IJNSS_ISE_SB_EENSS_ISG_SB_EEEEESI_SJ_SI_SJ_NS1C_6fusion15FusionCallbacksIS1G_NS1K_23LinCombPerRowBiasEltActINS1C_6thread4ReLuESI_fSI_SI_fLi8ELNS_15FloatRoundStyleE2EEESH_S1J_JEEENS4_5SM1004TMEM4LOAD26SM100_TMEM_LOAD_32dp32b64xESZ_S19_NS4_39AutoVectorizingCopyWithAssumedAlignmentILi128EEENS4_14SM90_TMA_STOREES19_S1X_S1X_EEEvvEEEEvNT_6ParamsE:
	.zero		2944


//--------------------- SYMBOLS --------------------------

	.type		.nv.reservedSmem.offset0,@object
	.size		.nv.reservedSmem.offset0,0x4
	.type		.nv.reservedSmem.cap,@object
	.size		.nv.reservedSmem.cap,0x4
	.type		__assertfail,@function
